def matmul_kernel(
    a_ptr,
    b_ptr,
    c_ptr,
    M,
    N,
    K,
    stride_am,
    stride_ak,
    stride_bk,
    stride_bn,
    stride_cm,
    stride_cn,
    BLOCK_M: tl.constexpr,
    BLOCK_N: tl.constexpr,
    BLOCK_K: tl.constexpr,
    GROUP_M: tl.constexpr,
):
    pid = tl.program_id(axis=0)
    num_pid_m = tl.cdiv(M, BLOCK_M)
    num_pid_n = tl.cdiv(N, BLOCK_N)
    num_pid_in_group = GROUP_M * num_pid_n
    group_id = pid // num_pid_in_group
    first_pid_m = group_id * GROUP_M
    group_size_m = min(num_pid_m - first_pid_m, GROUP_M)
    pid_m = first_pid_m + ((pid % num_pid_in_group) % group_size_m)
    pid_n = (pid % num_pid_in_group) // group_size_m

    offs_am = (pid_m * BLOCK_M + tl.arange(0, BLOCK_M)) % M
    offs_bn = (pid_n * BLOCK_N + tl.arange(0, BLOCK_N)) % N
    offs_k = tl.arange(0, BLOCK_K)
    a_ptrs = a_ptr + offs_am[:, None] * stride_am + offs_k[None, :] * stride_ak
    b_ptrs = b_ptr + offs_k[:, None] * stride_bk + offs_bn[None, :] * stride_bn

    acc = tl.zeros((BLOCK_M, BLOCK_N), dtype=tl.float32)
    for kk in range(0, tl.cdiv(K, BLOCK_K)):
        a = tl.load(a_ptrs, mask=offs_k[None, :] < K - kk * BLOCK_K, other=0.0)
        b = tl.load(b_ptrs, mask=offs_k[:, None] < K - kk * BLOCK_K, other=0.0)
        acc = tl.dot(a, b, acc)
        a_ptrs += BLOCK_K * stride_ak
        b_ptrs += BLOCK_K * stride_bk

    c = acc.to(c_ptr.dtype.element_ty)
    offs_cm = pid_m * BLOCK_M + tl.arange(0, BLOCK_M)
    offs_cn = pid_n * BLOCK_N + tl.arange(0, BLOCK_N)
    c_ptrs = c_ptr + offs_cm[:, None] * stride_cm + offs_cn[None, :] * stride_cn
    mask = (offs_cm[:, None] < M) & (offs_cn[None, :] < N)
    tl.store(c_ptrs, c, mask=mask)

# config = {"BLOCK_K": 32, "BLOCK_M": 64, "BLOCK_N": 64, "GROUP_M": 8, "arch": "sm_90", "dtype": "bf16", "num_ctas": 1, "num_stages": 2, "num_warps": 2}
# arch = sm_90


// ===== COMPILED SASS (sm_90a) =====

	.target	sm_90a

	.elftype	@"ET_EXEC"


//--------------------- .note.nv.tkinfo           --------------------------
	.section	.note.nv.tkinfo,"",@"SHT_NOTE"
	.sectionflags	@"SHF_NOTE_NV_TKINFO"
	.tkinfo
        /*0018*/ 	.word	0x00000002
        /*0030*/ 	.string	""
        /*0030*/ 	.string	"ptxas"
        /*0030*/ 	.string	"Cuda compilation tools, release 13.0, V13.0.88"
        /*0030*/ 	.string	"Build cuda_13.0.r13.0/compiler.36424714_0"
        /*0030*/ 	.string	"-v  -suppress-debug-info  -lineinfo  -arch sm_90a "



//--------------------- .note.nv.cuinfo           --------------------------
	.section	.note.nv.cuinfo,"",@"SHT_NOTE"
	.sectionflags	@"SHF_NOTE_NV_CUINFO"
        /*0018*/ 	.short	0x0002
        /*001a*/ 	.short	0x005a
        /*001c*/ 	.short	0x0082
	.zero		2


//--------------------- .nv.info                  --------------------------
	.section	.nv.info,"",@"SHT_CUDA_INFO"
	.align	4


	//----- nvinfo : EIATTR_REGCOUNT
	.align		4
        /*0000*/ 	.byte	0x04, 0x2f
        /*0002*/ 	.short	(.L_1 - .L_0)
	.align		4
.L_0:
        /*0004*/ 	.word	index@(matmul_kernel)
        /*0008*/ 	.word	0x000000ff


	//----- nvinfo : EIATTR_FRAME_SIZE
	.align		4
.L_1:
        /*000c*/ 	.byte	0x04, 0x11
        /*000e*/ 	.short	(.L_3 - .L_2)
	.align		4
.L_2:
        /*0010*/ 	.word	index@(matmul_kernel)
        /*0014*/ 	.word	0x00000000


	//----- nvinfo : EIATTR_MIN_STACK_SIZE
	.align		4
.L_3:
        /*0018*/ 	.byte	0x04, 0x12
        /*001a*/ 	.short	(.L_5 - .L_4)
	.align		4
.L_4:
        /*001c*/ 	.word	index@(matmul_kernel)
        /*0020*/ 	.word	0x00000000
.L_5:


//--------------------- .nv.compat                --------------------------
	.section	.nv.compat,"",@"SHT_CUDA_COMPAT_INFO"
	.align	4
        /*0000*/ 	.byte	0x02, 0x09, 0x01, 0x00, 0x02, 0x02, 0x01, 0x00, 0x02, 0x05, 0x05, 0x00, 0x03, 0x07, 0x01, 0x01
        /*0010*/ 	.byte	0x02, 0x03, 0x00, 0x00, 0x02, 0x06, 0x01, 0x00, 0x04, 0x0b, 0x08, 0x00, 0x00, 0x00, 0x00, 0x00
        /*0020*/ 	.byte	0x00, 0x00, 0x00, 0x00


//--------------------- .nv.info.matmul_kernel    --------------------------
	.section	.nv.info.matmul_kernel,"",@"SHT_CUDA_INFO"
	.sectionflags	@""
	.align	4


	//----- nvinfo : EIATTR_CUDA_API_VERSION
	.align		4
        /*0000*/ 	.byte	0x04, 0x37
        /*0002*/ 	.short	(.L_7 - .L_6)
.L_6:
        /*0004*/ 	.word	0x00000082


	//----- nvinfo : EIATTR_KPARAM_INFO
	.align		4
.L_7:
        /*0008*/ 	.byte	0x04, 0x17
        /*000a*/ 	.short	(.L_9 - .L_8)
.L_8:
        /*000c*/ 	.word	0x00000000
        /*0010*/ 	.short	0x000d
        /*0012*/ 	.short	0x0048
        /*0014*/ 	.byte	0x00, 0xf4, 0x21, 0x00


	//----- nvinfo : EIATTR_KPARAM_INFO
	.align		4
.L_9:
        /*0018*/ 	.byte	0x04, 0x17
        /*001a*/ 	.short	(.L_11 - .L_10)
.L_10:
        /*001c*/ 	.word	0x00000000
        /*0020*/ 	.short	0x000c
        /*0022*/ 	.short	0x0040
        /*0024*/ 	.byte	0x00, 0xf4, 0x21, 0x00


	//----- nvinfo : EIATTR_KPARAM_INFO
	.align		4
.L_11:
        /*0028*/ 	.byte	0x04, 0x17
        /*002a*/ 	.short	(.L_13 - .L_12)
.L_12:
        /*002c*/ 	.word	0x00000000
        /*0030*/ 	.short	0x000b
        /*0032*/ 	.short	0x0038
        /*0034*/ 	.byte	0x00, 0xf0, 0x11, 0x00


	//----- nvinfo : EIATTR_KPARAM_INFO
	.align		4
.L_13:
        /*0038*/ 	.byte	0x04, 0x17
        /*003a*/ 	.short	(.L_15 - .L_14)
.L_14:
        /*003c*/ 	.word	0x00000000
        /*0040*/ 	.short	0x000a
        /*0042*/ 	.short	0x0034
        /*0044*/ 	.byte	0x00, 0xf0, 0x11, 0x00


	//----- nvinfo : EIATTR_KPARAM_INFO
	.align		4
.L_15:
        /*0048*/ 	.byte	0x04, 0x17
        /*004a*/ 	.short	(.L_17 - .L_16)
.L_16:
        /*004c*/ 	.word	0x00000000
        /*0050*/ 	.short	0x0009
        /*0052*/ 	.short	0x0030
        /*0054*/ 	.byte	0x00, 0xf0, 0x11, 0x00


	//----- nvinfo : EIATTR_KPARAM_INFO
	.align		4
.L_17:
        /*0058*/ 	.byte	0x04, 0x17
        /*005a*/ 	.short	(.L_19 - .L_18)
.L_18:
        /*005c*/ 	.word	0x00000000
        /*0060*/ 	.short	0x0008
        /*0062*/ 	.short	0x002c
        /*0064*/ 	.byte	0x00, 0xf0, 0x11, 0x00


	//----- nvinfo : EIATTR_KPARAM_INFO
	.align		4
.L_19:
        /*0068*/ 	.byte	0x04, 0x17
        /*006a*/ 	.short	(.L_21 - .L_20)
.L_20:
        /*006c*/ 	.word	0x00000000
        /*0070*/ 	.short	0x0007
        /*0072*/ 	.short	0x0028
        /*0074*/ 	.byte	0x00, 0xf0, 0x11, 0x00


	//----- nvinfo : EIATTR_KPARAM_INFO
	.align		4
.L_21:
        /*0078*/ 	.byte	0x04, 0x17
        /*007a*/ 	.short	(.L_23 - .L_22)
.L_22:
        /*007c*/ 	.word	0x00000000
        /*0080*/ 	.short	0x0006
        /*0082*/ 	.short	0x0024
        /*0084*/ 	.byte	0x00, 0xf0, 0x11, 0x00


	//----- nvinfo : EIATTR_KPARAM_INFO
	.align		4
.L_23:
        /*0088*/ 	.byte	0x04, 0x17
        /*008a*/ 	.short	(.L_25 - .L_24)
.L_24:
        /*008c*/ 	.word	0x00000000
        /*0090*/ 	.short	0x0005
        /*0092*/ 	.short	0x0020
        /*0094*/ 	.byte	0x00, 0xf0, 0x11, 0x00


	//----- nvinfo : EIATTR_KPARAM_INFO
	.align		4
.L_25:
        /*0098*/ 	.byte	0x04, 0x17
        /*009a*/ 	.short	(.L_27 - .L_26)
.L_26:
        /*009c*/ 	.word	0x00000000
        /*00a0*/ 	.short	0x0004
        /*00a2*/ 	.short	0x001c
        /*00a4*/ 	.byte	0x00, 0xf0, 0x11, 0x00


	//----- nvinfo : EIATTR_KPARAM_INFO
	.align		4
.L_27:
        /*00a8*/ 	.byte	0x04, 0x17
        /*00aa*/ 	.short	(.L_29 - .L_28)
.L_28:
        /*00ac*/ 	.word	0x00000000
        /*00b0*/ 	.short	0x0003
        /*00b2*/ 	.short	0x0018
        /*00b4*/ 	.byte	0x00, 0xf0, 0x11, 0x00


	//----- nvinfo : EIATTR_KPARAM_INFO
	.align		4
.L_29:
        /*00b8*/ 	.byte	0x04, 0x17
        /*00ba*/ 	.short	(.L_31 - .L_30)
.L_30:
        /*00bc*/ 	.word	0x00000000
        /*00c0*/ 	.short	0x0002
        /*00c2*/ 	.short	0x0010
        /*00c4*/ 	.byte	0x00, 0xf4, 0x21, 0x00


	//----- nvinfo : EIATTR_KPARAM_INFO
	.align		4
.L_31:
        /*00c8*/ 	.byte	0x04, 0x17
        /*00ca*/ 	.short	(.L_33 - .L_32)
.L_32:
        /*00cc*/ 	.word	0x00000000
        /*00d0*/ 	.short	0x0001
        /*00d2*/ 	.short	0x0008
        /*00d4*/ 	.byte	0x00, 0xf4, 0x21, 0x00


	//----- nvinfo : EIATTR_KPARAM_INFO
	.align		4
.L_33:
        /*00d8*/ 	.byte	0x04, 0x17
        /*00da*/ 	.short	(.L_35 - .L_34)
.L_34:
        /*00dc*/ 	.word	0x00000000
        /*00e0*/ 	.short	0x0000
        /*00e2*/ 	.short	0x0000
        /*00e4*/ 	.byte	0x00, 0xf4, 0x21, 0x00


	//----- nvinfo : EIATTR_SPARSE_MMA_MASK
	.align		4
.L_35:
        /*00e8*/ 	.byte	0x03, 0x50
        /*00ea*/ 	.short	0x0000


	//----- nvinfo : EIATTR_MAXREG_COUNT
	.align		4
        /*00ec*/ 	.byte	0x03, 0x1b
        /*00ee*/ 	.short	0x00ff


	//----- nvinfo : EIATTR_NUM_BARRIERS
	.align		4
        /*00f0*/ 	.byte	0x02, 0x4c
        /*00f2*/ 	.byte	0x01
	.zero		1


	//----- nvinfo : EIATTR_MERCURY_ISA_VERSION
	.align		4
        /*00f4*/ 	.byte	0x03, 0x5f
        /*00f6*/ 	.short	0x0101


	//----- nvinfo : EIATTR_EXIT_INSTR_OFFSETS
	.align		4
        /*00f8*/ 	.byte	0x04, 0x1c
        /*00fa*/ 	.short	(.L_37 - .L_36)


	//   ....[0]....
.L_36:
        /*00fc*/ 	.word	0x00006540


	//   ....[1]....
        /*0100*/ 	.word	0x00006570


	//----- nvinfo : EIATTR_REQNTID
	.align		4
.L_37:
        /*0104*/ 	.byte	0x04, 0x10
        /*0106*/ 	.short	(.L_39 - .L_38)
.L_38:
        /*0108*/ 	.word	0x00000040
        /*010c*/ 	.word	0x00000001
        /*0110*/ 	.word	0x00000001


	//----- nvinfo : EIATTR_CBANK_PARAM_SIZE
	.align		4
.L_39:
        /*0114*/ 	.byte	0x03, 0x19
        /*0116*/ 	.short	0x0050


	//----- nvinfo : EIATTR_PARAM_CBANK
	.align		4
        /*0118*/ 	.byte	0x04, 0x0a
        /*011a*/ 	.short	(.L_41 - .L_40)
	.align		4
.L_40:
        /*011c*/ 	.word	index@(.nv.constant0.matmul_kernel)
        /*0120*/ 	.short	0x0210
        /*0122*/ 	.short	0x0050


	//----- nvinfo : EIATTR_SW_WAR
	.align		4
.L_41:
        /*0124*/ 	.byte	0x04, 0x36
        /*0126*/ 	.short	(.L_43 - .L_42)
.L_42:
        /*0128*/ 	.word	0x00000008
.L_43:


//--------------------- .nv.callgraph             --------------------------
	.section	.nv.callgraph,"",@"SHT_CUDA_CALLGRAPH"
	.align	4
	.sectionentsize	8
	.align		4
        /*0000*/ 	.word	0x00000000
	.align		4
        /*0004*/ 	.word	0xffffffff
	.align		4
        /*0008*/ 	.word	0x00000000
	.align		4
        /*000c*/ 	.word	0xfffffffe
	.align		4
        /*0010*/ 	.word	0x00000000
	.align		4
        /*0014*/ 	.word	0xfffffffd
	.align		4
        /*0018*/ 	.word	0x00000000
	.align		4
        /*001c*/ 	.word	0xfffffffc


//--------------------- .text.matmul_kernel       --------------------------
	.section	.text.matmul_kernel,"ax",@progbits
	.align	128
        .global         matmul_kernel
        .type           matmul_kernel,@function
        .size           matmul_kernel,(.L_x_3 - matmul_kernel)
        .other          matmul_kernel,@"STO_CUDA_ENTRY STV_DEFAULT"
matmul_kernel:
.text.matmul_kernel:
[----:B------:R-:W-:Y:S08]  /*0000*/  LDC R1, c[0x0][0x28] ;  /* 0x00000a00ff017b82 */ /* 0x000ff00000000800 */
[----:B------:R-:W0:Y:S01]  /*0010*/  LDC.64 R22, c[0x0][0x228] ;  /* 0x00008a00ff167b82 */ /* 0x000e220000000a00 */
[----:B------:R-:W1:Y:S01]  /*0020*/  S2R R5, SR_CTAID.X ;  /* 0x0000000000057919 */ /* 0x000e620000002500 */
[----:B------:R-:W-:Y:S01]  /*0030*/  UMOV UR5, 0x400 ;  /* 0x0000040000057882 */ /* 0x000fe20000000000 */
[----:B------:R-:W-:-:S02]  /*0040*/  CS2R R96, SRZ ;  /* 0x0000000000607805 */ /* 0x000fc4000001ff00 */
[----:B------:R-:W-:Y:S02]  /*0050*/  CS2R R98, SRZ ;  /* 0x0000000000627805 */ /* 0x000fe4000001ff00 */
[----:B------:R-:W-:Y:S02]  /*0060*/  CS2R R64, SRZ ;  /* 0x0000000000407805 */ /* 0x000fe4000001ff00 */
[----:B------:R-:W-:Y:S02]  /*0070*/  CS2R R66, SRZ ;  /* 0x0000000000427805 */ /* 0x000fe4000001ff00 */
[----:B------:R-:W-:Y:S01]  /*0080*/  CS2R R92, SRZ ;  /* 0x00000000005c7805 */ /* 0x000fe2000001ff00 */
[----:B------:R-:W2:Y:S01]  /*0090*/  LDC R12, c[0x0][0x230] ;  /* 0x00008c00ff0c7b82 */ /* 0x000ea20000000800 */
[----:B------:R-:W-:Y:S02]  /*00a0*/  CS2R R94, SRZ ;  /* 0x00000000005e7805 */ /* 0x000fe4000001ff00 */
[----:B------:R-:W-:-:S02]  /*00b0*/  CS2R R60, SRZ ;  /* 0x00000000003c7805 */ /* 0x000fc4000001ff00 */
[----:B------:R-:W-:Y:S02]  /*00c0*/  CS2R R62, SRZ ;  /* 0x00000000003e7805 */ /* 0x000fe4000001ff00 */
[----:B------:R-:W-:Y:S02]  /*00d0*/  CS2R R88, SRZ ;  /* 0x0000000000587805 */ /* 0x000fe4000001ff00 */
[----:B------:R-:W-:Y:S02]  /*00e0*/  CS2R R90, SRZ ;  /* 0x00000000005a7805 */ /* 0x000fe4000001ff00 */
[----:B------:R-:W-:Y:S02]  /*00f0*/  CS2R R56, SRZ ;  /* 0x0000000000387805 */ /* 0x000fe4000001ff00 */
[----:B------:R-:W-:Y:S01]  /*0100*/  CS2R R58, SRZ ;  /* 0x00000000003a7805 */ /* 0x000fe2000001ff00 */
[----:B------:R-:W3:Y:S01]  /*0110*/  S2UR UR6, SR_CgaCtaId ;  /* 0x00000000000679c3 */ /* 0x000ee20000008800 */
[----:B------:R-:W-:-:S02]  /*0120*/  CS2R R84, SRZ ;  /* 0x0000000000547805 */ /* 0x000fc4000001ff00 */
[----:B------:R-:W-:Y:S02]  /*0130*/  CS2R R86, SRZ ;  /* 0x0000000000567805 */ /* 0x000fe4000001ff00 */
[----:B------:R-:W-:Y:S02]  /*0140*/  CS2R R32, SRZ ;  /* 0x0000000000207805 */ /* 0x000fe4000001ff00 */
[----:B------:R-:W-:Y:S01]  /*0150*/  CS2R R34, SRZ ;  /* 0x0000000000227805 */ /* 0x000fe2000001ff00 */
[----:B0-----:R-:W-:-:S05]  /*0160*/  VIADD R0, R23, 0x3f ;  /* 0x0000003f17007836 */ /* 0x001fca0000000000 */
[----:B------:R-:W-:Y:S01]  /*0170*/  SHF.R.S32.HI R3, RZ, 0x1f, R0 ;  /* 0x0000001fff037819 */ /* 0x000fe20000011400 */
[----:B--2---:R-:W-:-:S03]  /*0180*/  VIADD R12, R12, 0x1f ;  /* 0x0000001f0c0c7836 */ /* 0x004fc60000000000 */
[----:B------:R-:W-:Y:S02]  /*0190*/  LEA.HI R3, R3, R0, RZ, 0x6 ;  /* 0x0000000003037211 */ /* 0x000fe400078f30ff */
[----:B-1----:R-:W-:Y:S02]  /*01a0*/  IABS R8, R5 ;  /* 0x0000000500087213 */ /* 0x002fe40000000000 */
[----:B------:R-:W-:Y:S01]  /*01b0*/  SHF.R.S32.HI R3, RZ, 0x6, R3 ;  /* 0x00000006ff037819 */ /* 0x000fe20000011403 */
[----:B---3--:R-:W-:-:S04]  /*01c0*/  ULEA UR5, UR6, UR5, 0x18 ;  /* 0x0000000506057291 */ /* 0x008fc8000f8ec03f */
[----:B------:R-:W-:Y:S01]  /*01d0*/  IMAD.SHL.U32 R4, R3, 0x8, RZ ;  /* 0x0000000803047824 */ /* 0x000fe200078e00ff */
[----:B------:R-:W-:-:S04]  /*01e0*/  ULDC.64 UR6, c[0x0][0x208] ;  /* 0x0000820000067ab9 */ /* 0x000fc80000000a00 */
[-C--:B------:R-:W-:Y:S02]  /*01f0*/  IABS R7, R4.reuse ;  /* 0x0000000400077213 */ /* 0x080fe40000000000 */
[----:B------:R-:W-:Y:S02]  /*0200*/  IABS R10, R4 ;  /* 0x00000004000a7213 */ /* 0x000fe40000000000 */
[----:B------:R-:W0:Y:S08]  /*0210*/  I2F.RP R0, R7 ;  /* 0x0000000700007306 */ /* 0x000e300000209400 */
[----:B0-----:R-:W0:Y:S02]  /*0220*/  MUFU.RCP R0, R0 ;  /* 0x0000000000007308 */ /* 0x001e240000001000 */
[----:B0-----:R-:W-:-:S02]  /*0230*/  VIADD R2, R0, 0xffffffe ;  /* 0x0ffffffe00027836 */ /* 0x001fc40000000000 */
[----:B------:R-:W-:-:S04]  /*0240*/  IMAD.MOV R0, RZ, RZ, -R10 ;  /* 0x000000ffff007224 */ /* 0x000fc800078e0a0a */
[----:B------:R0:W1:Y:S02]  /*0250*/  F2I.FTZ.U32.TRUNC.NTZ R3, R2 ;  /* 0x0000000200037305 */ /* 0x000064000021f000 */
[----:B0-----:R-:W-:Y:S02]  /*0260*/  IMAD.MOV.U32 R2, RZ, RZ, RZ ;  /* 0x000000ffff027224 */ /* 0x001fe400078e00ff */
[----:B-1----:R-:W-:-:S04]  /*0270*/  IMAD.MOV R6, RZ, RZ, -R3 ;  /* 0x000000ffff067224 */ /* 0x002fc800078e0a03 */
[----:B------:R-:W-:Y:S02]  /*0280*/  IMAD R9, R6, R7, RZ ;  /* 0x0000000706097224 */ /* 0x000fe400078e02ff */
[----:B------:R-:W-:Y:S02]  /*0290*/  IMAD.MOV.U32 R6, RZ, RZ, R8 ;  /* 0x000000ffff067224 */ /* 0x000fe400078e0008 */
[----:B------:R-:W-:-:S06]  /*02a0*/  IMAD.HI.U32 R3, R3, R9, R2 ;  /* 0x0000000903037227 */ /* 0x000fcc00078e0002 */
[----:B------:R-:W-:-:S04]  /*02b0*/  IMAD.HI.U32 R3, R3, R6, RZ ;  /* 0x0000000603037227 */ /* 0x000fc800078e00ff */
[----:B------:R-:W-:-:S05]  /*02c0*/  IMAD R0, R3, R0, R6 ;  /* 0x0000000003007224 */ /* 0x000fca00078e0206 */
[----:B------:R-:W-:-:S13]  /*02d0*/  ISETP.GT.U32.AND P1, PT, R7, R0, PT ;  /* 0x000000000700720c */ /* 0x000fda0003f24070 */
[----:B------:R-:W-:Y:S02]  /*02e0*/  @!P1 IMAD.IADD R0, R0, 0x1, -R7 ;  /* 0x0000000100009824 */ /* 0x000fe400078e0a07 */
[----:B------:R-:W-:Y:S01]  /*02f0*/  @!P1 VIADD R3, R3, 0x1 ;  /* 0x0000000103039836 */ /* 0x000fe20000000000 */
[----:B------:R-:W-:Y:S02]  /*0300*/  ISETP.NE.AND P1, PT, R4, RZ, PT ;  /* 0x000000ff0400720c */ /* 0x000fe40003f25270 */
[----:B------:R-:W-:Y:S02]  /*0310*/  ISETP.GE.U32.AND P0, PT, R0, R7, PT ;  /* 0x000000070000720c */ /* 0x000fe40003f06070 */
[----:B------:R-:W-:-:S04]  /*0320*/  LOP3.LUT R0, R5, R4, RZ, 0x3c, !PT ;  /* 0x0000000405007212 */ /* 0x000fc800078e3cff */
[----:B------:R-:W-:Y:S01]  /*0330*/  ISETP.GE.AND P2, PT, R0, RZ, PT ;  /* 0x000000ff0000720c */ /* 0x000fe20003f46270 */
[----:B------:R-:W-:-:S06]  /*0340*/  VIADD R0, R22, 0x3f ;  /* 0x0000003f16007836 */ /* 0x000fcc0000000000 */
[----:B------:R-:W-:-:S04]  /*0350*/  @P0 VIADD R3, R3, 0x1 ;  /* 0x0000000103030836 */ /* 0x000fc80000000000 */
[----:B------:R-:W-:Y:S01]  /*0360*/  IMAD.MOV.U32 R2, RZ, RZ, R3 ;  /* 0x000000ffff027224 */ /* 0x000fe200078e0003 */
[----:B------:R-:W-:-:S03]  /*0370*/  SHF.R.S32.HI R3, RZ, 0x1f, R0 ;  /* 0x0000001fff037819 */ /* 0x000fc60000011400 */
[----:B------:R-:W-:Y:S01]  /*0380*/  @!P2 IMAD.MOV R2, RZ, RZ, -R2 ;  /* 0x000000ffff02a224 */ /* 0x000fe200078e0a02 */
[----:B------:R-:W-:Y:S02]  /*0390*/  @!P1 LOP3.LUT R2, RZ, R4, RZ, 0x33, !PT ;  /* 0x00000004ff029212 */ /* 0x000fe400078e33ff */
[----:B------:R-:W-:-:S03]  /*03a0*/  LEA.HI R3, R3, R0, RZ, 0x6 ;  /* 0x0000000003037211 */ /* 0x000fc600078f30ff */
[----:B------:R-:W-:Y:S02]  /*03b0*/  IMAD.SHL.U32 R6, R2, 0x8, RZ ;  /* 0x0000000802067824 */ /* 0x000fe400078e00ff */
[----:B------:R-:W-:-:S03]  /*03c0*/  IMAD.MOV R2, RZ, RZ, -R2 ;  /* 0x000000ffff027224 */ /* 0x000fc600078e0a02 */
[----:B------:R-:W-:Y:S01]  /*03d0*/  LEA.HI.SX32 R3, R3, -R6, 0x1a ;  /* 0x8000000603037211 */ /* 0x000fe200078fd2ff */
[----:B------:R-:W-:-:S03]  /*03e0*/  IMAD R8, R4, R2, R5 ;  /* 0x0000000204087224 */ /* 0x000fc600078e0205 */
[----:B------:R-:W-:-:S04]  /*03f0*/  VIMNMX R11, R3, 0x8, PT ;  /* 0x00000008030b7848 */ /* 0x000fc80003fe0100 */
[-C--:B------:R-:W-:Y:S02]  /*0400*/  IABS R7, R11.reuse ;  /* 0x0000000b00077213 */ /* 0x080fe40000000000 */
[----:B------:R-:W-:Y:S02]  /*0410*/  IABS R4, R11 ;  /* 0x0000000b00047213 */ /* 0x000fe40000000000 */
[----:B------:R-:W0:Y:S08]  /*0420*/  I2F.RP R0, R7 ;  /* 0x0000000700007306 */ /* 0x000e300000209400 */
[----:B0-----:R-:W0:Y:S02]  /*0430*/  MUFU.RCP R0, R0 ;  /* 0x0000000000007308 */ /* 0x001e240000001000 */
[----:B0-----:R-:W-:-:S02]  /*0440*/  VIADD R3, R0, 0xffffffe ;  /* 0x0ffffffe00037836 */ /* 0x001fc40000000000 */
[----:B------:R-:W-:Y:S02]  /*0450*/  IMAD.MOV R0, RZ, RZ, -R4 ;  /* 0x000000ffff007224 */ /* 0x000fe400078e0a04 */
[----:B------:R-:W0:Y:S02]  /*0460*/  S2R R4, SR_TID.X ;  /* 0x0000000000047919 */ /* 0x000e240000002100 */
[----:B------:R-:W1:Y:S02]  /*0470*/  F2I.FTZ.U32.TRUNC.NTZ R3, R3 ;  /* 0x0000000300037305 */ /* 0x000e64000021f000 */
[----:B-1----:R-:W-:-:S04]  /*0480*/  IMAD.MOV R9, RZ, RZ, -R3 ;  /* 0x000000ffff097224 */ /* 0x002fc800078e0a03 */
[----:B------:R-:W-:Y:S01]  /*0490*/  IMAD.MOV.U32 R2, RZ, RZ, R9 ;  /* 0x000000ffff027224 */ /* 0x000fe200078e0009 */
[----:B------:R-:W-:-:S03]  /*04a0*/  IABS R9, R8 ;  /* 0x0000000800097213 */ /* 0x000fc60000000000 */
[----:B------:R-:W-:Y:S02]  /*04b0*/  IMAD R5, R2, R7, RZ ;  /* 0x0000000702057224 */ /* 0x000fe400078e02ff */
[----:B------:R-:W-:-:S04]  /*04c0*/  IMAD.MOV.U32 R2, RZ, RZ, RZ ;  /* 0x000000ffff027224 */ /* 0x000fc800078e00ff */
[----:B------:R-:W-:Y:S01]  /*04d0*/  IMAD.HI.U32 R2, R3, R5, R2 ;  /* 0x0000000503027227 */ /* 0x000fe200078e0002 */
[C---:B0-----:R-:W-:Y:S02]  /*04e0*/  LOP3.LUT R3, R4.reuse, 0x20, RZ, 0xc0, !PT ;  /* 0x0000002004037812 */ /* 0x041fe400078ec0ff */
[----:B------:R-:W-:Y:S02]  /*04f0*/  LOP3.LUT R16, R4, 0x3f, RZ, 0xc0, !PT ;  /* 0x0000003f04107812 */ /* 0x000fe400078ec0ff */
[----:B------:R-:W-:Y:S01]  /*0500*/  R2UR UR4, R3 ;  /* 0x00000000030472ca */ /* 0x000fe200000e0000 */
        /* <DEDUP_REMOVED lines=8> */
[----:B------:R-:W-:-:S07]  /*0590*/  ISETP.GE.AND P2, PT, R0, RZ, PT ;  /* 0x000000ff0000720c */ /* 0x000fce0003f46270 */
[----:B------:R-:W-:Y:S01]  /*05a0*/  @P0 VIADD R2, R2, 0x1 ;  /* 0x0000000102020836 */ /* 0x000fe20000000000 */
[----:B------:R-:W-:-:S05]  /*05b0*/  ISETP.GE.AND P0, PT, R12, 0x20, PT ;  /* 0x000000200c00780c */ /* 0x000fca0003f06270 */
[----:B------:R-:W-:Y:S01]  /*05c0*/  @!P2 IMAD.MOV R2, RZ, RZ, -R2 ;  /* 0x000000ffff02a224 */ /* 0x000fe200078e0a02 */
[----:B------:R-:W-:-:S05]  /*05d0*/  @!P1 LOP3.LUT R2, RZ, R11, RZ, 0x33, !PT ;  /* 0x0000000bff029212 */ /* 0x000fca00078e33ff */
[----:B------:R-:W-:Y:S02]  /*05e0*/  IMAD.MOV R0, RZ, RZ, -R2 ;  /* 0x000000ffff007224 */ /* 0x000fe400078e0a02 */
[----:B------:R-:W-:Y:S02]  /*05f0*/  IMAD.SHL.U32 R2, R2, 0x40, RZ ;  /* 0x0000004002027824 */ /* 0x000fe400078e00ff */
[----:B------:R-:W-:-:S04]  /*0600*/  IMAD R0, R11, R0, R8 ;  /* 0x000000000b007224 */ /* 0x000fc800078e0208 */
[----:B------:R-:W-:Y:S01]  /*0610*/  IMAD.IADD R3, R6, 0x1, R0 ;  /* 0x0000000106037824 */ /* 0x000fe200078e0200 */
[----:B------:R-:W-:-:S03]  /*0620*/  LOP3.LUT R0, R4, 0x1f, RZ, 0xc0, !PT ;  /* 0x0000001f04007812 */ /* 0x000fc600078ec0ff */
[----:B------:R-:W-:Y:S01]  /*0630*/  IMAD R3, R3, 0x40, R16 ;  /* 0x0000004003037824 */ /* 0x000fe200078e0210 */
[----:B------:R-:W-:Y:S06]  /*0640*/  @!P0 BRA `(.L_x_0) ;  /* 0x0000004000a48947 */ /* 0x000fec0003800000 */
[----:B------:R-:W-:Y:S01]  /*0650*/  IABS R24, R22 ;  /* 0x0000001600187213 */ /* 0x000fe20000000000 */
[----:B------:R-:W-:Y:S01]  /*0660*/  IMAD.U32 R17, RZ, RZ, UR4 ;  /* 0x00000004ff117e24 */ /* 0x000fe2000f8e00ff */
[----:B------:R-:W-:Y:S01]  /*0670*/  IABS R7, R23 ;  /* 0x0000001700077213 */ /* 0x000fe20000000000 */
[----:B------:R-:W0:Y:S01]  /*0680*/  LDC R175, c[0x0][0x23c] ;  /* 0x00008f00ffaf7b82 */ /* 0x000e220000000800 */
[----:B------:R-:W1:Y:S01]  /*0690*/  I2F.RP R6, R24 ;  /* 0x0000001800067306 */ /* 0x000e620000209400 */
[----:B------:R-:W-:Y:S01]  /*06a0*/  ISETP.GE.AND P3, PT, R3, RZ, PT ;  /* 0x000000ff0300720c */ /* 0x000fe20003f66270 */
[----:B------:R-:W-:Y:S01]  /*06b0*/  ULDC UR8, c[0x0][0x234] ;  /* 0x00008d0000087ab9 */ /* 0x000fe20000000800 */
[----:B------:R-:W-:Y:S01]  /*06c0*/  LEA.HI R17, R17, R2, RZ, 0x1b ;  /* 0x0000000211117211 */ /* 0x000fe200078fd8ff */
[----:B------:R-:W-:Y:S01]  /*06d0*/  ULDC.64 UR10, c[0x0][0x210] ;  /* 0x00008400000a7ab9 */ /* 0x000fe20000000a00 */
[----:B------:R-:W-:Y:S01]  /*06e0*/  IMAD.SHL.U32 R16, R16, 0x2, RZ ;  /* 0x0000000210107824 */ /* 0x000fe200078e00ff */
[----:B------:R-:W-:-:S02]  /*06f0*/  CS2R R112, SRZ ;  /* 0x0000000000707805 */ /* 0x000fc4000001ff00 */
[----:B------:R-:W-:Y:S01]  /*0700*/  IABS R76, R17 ;  /* 0x00000011004c7213 */ /* 0x000fe20000000000 */
[----:B------:R-:W2:Y:S01]  /*0710*/  I2F.RP R5, R7 ;  /* 0x0000000700057306 */ /* 0x000ea20000209400 */
[C---:B------:R-:W-:Y:S01]  /*0720*/  VIADD R15, R17.reuse, 0x3a ;  /* 0x0000003a110f7836 */ /* 0x040fe20000000000 */
[----:B------:R-:W-:Y:S01]  /*0730*/  CS2R R114, SRZ ;  /* 0x0000000000727805 */ /* 0x000fe2000001ff00 */
[C---:B------:R-:W-:Y:S01]  /*0740*/  VIADD R19, R17.reuse, 0x34 ;  /* 0x0000003411137836 */ /* 0x040fe20000000000 */
[----:B------:R-:W-:Y:S01]  /*0750*/  CS2R R108, SRZ ;  /* 0x00000000006c7805 */ /* 0x000fe2000001ff00 */
[C---:B------:R-:W-:Y:S01]  /*0760*/  VIADD R21, R17.reuse, 0x22 ;  /* 0x0000002211157836 */ /* 0x040fe20000000000 */
[----:B------:R-:W-:Y:S01]  /*0770*/  IABS R18, R15 ;  /* 0x0000000f00127213 */ /* 0x000fe20000000000 */
[----:B------:R-:W-:Y:S01]  /*0780*/  VIADD R25, R17, 0x20 ;  /* 0x0000002011197836 */ /* 0x000fe20000000000 */
[----:B-1----:R-:W1:Y:S01]  /*0790*/  MUFU.RCP R6, R6 ;  /* 0x0000000600067308 */ /* 0x002e620000001000 */
[----:B------:R-:W-:Y:S01]  /*07a0*/  ISETP.GE.AND P4, PT, R15, RZ, PT ;  /* 0x000000ff0f00720c */ /* 0x000fe20003f86270 */
[C---:B------:R-:W-:Y:S01]  /*07b0*/  VIADD R15, R17.reuse, 0x36 ;  /* 0x00000036110f7836 */ /* 0x040fe20000000000 */
[----:B------:R-:W-:Y:S01]  /*07c0*/  IABS R42, R21 ;  /* 0x00000015002a7213 */ /* 0x000fe20000000000 */
[C---:B------:R-:W-:Y:S01]  /*07d0*/  VIADD R27, R17.reuse, 0x8 ;  /* 0x00000008111b7836 */ /* 0x040fe20000000000 */
[----:B------:R-:W-:Y:S01]  /*07e0*/  IABS R44, R25 ;  /* 0x00000019002c7213 */ /* 0x000fe20000000000 */
[C---:B------:R-:W-:Y:S01]  /*07f0*/  VIADD R29, R17.reuse, 0x6 ;  /* 0x00000006111d7836 */ /* 0x040fe20000000000 */
[----:B------:R-:W-:Y:S01]  /*0800*/  CS2R R110, SRZ ;  /* 0x00000000006e7805 */ /* 0x000fe2000001ff00 */
[----:B--2---:R-:W2:Y:S01]  /*0810*/  MUFU.RCP R5, R5 ;  /* 0x0000000500057308 */ /* 0x004ea20000001000 */
[----:B------:R-:W-:Y:S01]  /*0820*/  IABS R68, R27 ;  /* 0x0000001b00447213 */ /* 0x000fe20000000000 */
[C---:B------:R-:W-:Y:S01]  /*0830*/  VIADD R31, R17.reuse, 0x4 ;  /* 0x00000004111f7836 */ /* 0x040fe20000000000 */
[----:B------:R-:W-:Y:S01]  /*0840*/  IABS R70, R29 ;  /* 0x0000001d00467213 */ /* 0x000fe20000000000 */
[----:B------:R-:W-:Y:S01]  /*0850*/  VIADD R33, R17, 0x2 ;  /* 0x0000000211217836 */ /* 0x000fe20000000000 */
[----:B------:R-:W-:Y:S01]  /*0860*/  CS2R R104, SRZ ;  /* 0x0000000000687805 */ /* 0x000fe2000001ff00 */
[----:B0-----:R-:W-:Y:S01]  /*0870*/  IMAD R173, R0, R175, RZ ;  /* 0x000000af00ad7224 */ /* 0x001fe200078e02ff */
[----:B------:R-:W-:-:S02]  /*0880*/  CS2R R106, SRZ ;  /* 0x00000000006a7805 */ /* 0x000fc4000001ff00 */
[----:B------:R-:W-:Y:S01]  /*0890*/  CS2R R100, SRZ ;  /* 0x0000000000647805 */ /* 0x000fe2000001ff00 */
[----:B-1----:R-:W-:Y:S01]  /*08a0*/  VIADD R10, R6, 0xffffffe ;  /* 0x0ffffffe060a7836 */ /* 0x002fe20000000000 */
[----:B------:R-:W-:Y:S02]  /*08b0*/  IABS R6, R3 ;  /* 0x0000000300067213 */ /* 0x000fe40000000000 */
[----:B------:R-:W-:Y:S02]  /*08c0*/  CS2R R102, SRZ ;  /* 0x0000000000667805 */ /* 0x000fe4000001ff00 */
[----:B------:R-:W-:Y:S01]  /*08d0*/  IABS R74, R33 ;  /* 0x00000021004a7213 */ /* 0x000fe20000000000 */
[----:B------:R0:W1:Y:S01]  /*08e0*/  F2I.FTZ.U32.TRUNC.NTZ R11, R10 ;  /* 0x0000000a000b7305 */ /* 0x000062000021f000 */
[----:B------:R-:W-:Y:S02]  /*08f0*/  CS2R R96, SRZ ;  /* 0x0000000000607805 */ /* 0x000fe4000001ff00 */
[----:B------:R-:W-:-:S02]  /*0900*/  CS2R R98, SRZ ;  /* 0x0000000000627805 */ /* 0x000fc4000001ff00 */
[----:B------:R-:W-:Y:S01]  /*0910*/  CS2R R92, SRZ ;  /* 0x00000000005c7805 */ /* 0x000fe2000001ff00 */
[----:B--2---:R-:W-:Y:S01]  /*0920*/  VIADD R8, R5, 0xffffffe ;  /* 0x0ffffffe05087836 */ /* 0x004fe20000000000 */
[----:B------:R-:W-:Y:S02]  /*0930*/  CS2R R94, SRZ ;  /* 0x00000000005e7805 */ /* 0x000fe4000001ff00 */
[----:B------:R-:W-:Y:S02]  /*0940*/  CS2R R88, SRZ ;  /* 0x0000000000587805 */ /* 0x000fe4000001ff00 */
[----:B------:R-:W-:Y:S01]  /*0950*/  CS2R R90, SRZ ;  /* 0x00000000005a7805 */ /* 0x000fe2000001ff00 */
[----:B------:R-:W2:Y:S01]  /*0960*/  F2I.FTZ.U32.TRUNC.NTZ R9, R8 ;  /* 0x0000000800097305 */ /* 0x000ea2000021f000 */
[----:B0-----:R-:W-:Y:S01]  /*0970*/  IMAD.MOV.U32 R10, RZ, RZ, RZ ;  /* 0x000000ffff0a7224 */ /* 0x001fe200078e00ff */
[----:B------:R-:W-:Y:S02]  /*0980*/  CS2R R84, SRZ ;  /* 0x0000000000547805 */ /* 0x000fe4000001ff00 */
[----:B------:R-:W-:-:S02]  /*0990*/  CS2R R86, SRZ ;  /* 0x0000000000567805 */ /* 0x000fc4000001ff00 */
[----:B------:R-:W-:Y:S02]  /*09a0*/  CS2R R80, SRZ ;  /* 0x0000000000507805 */ /* 0x000fe4000001ff00 */
[----:B------:R-:W-:Y:S02]  /*09b0*/  CS2R R82, SRZ ;  /* 0x0000000000527805 */ /* 0x000fe4000001ff00 */
[C---:B------:R-:W-:Y:S01]  /*09c0*/  LOP3.LUT R165, R16.reuse, 0x10, RZ, 0x3c, !PT ;  /* 0x0000001010a57812 */ /* 0x040fe200078e3cff */
[--C-:B-1----:R-:W-:Y:S01]  /*09d0*/  IMAD.MOV R13, RZ, RZ, -R11.reuse ;  /* 0x000000ffff0d7224 */ /* 0x102fe200078e0a0b */
[C---:B------:R-:W-:Y:S01]  /*09e0*/  LOP3.LUT R166, R16.reuse, 0x20, RZ, 0x3c, !PT ;  /* 0x0000002010a67812 */ /* 0x040fe200078e3cff */
[----:B------:R-:W-:Y:S01]  /*09f0*/  IMAD.SHL.U32 R175, R175, 0x20, RZ ;  /* 0x00000020afaf7824 */ /* 0x000fe200078e00ff */
[C---:B------:R-:W-:Y:S01]  /*0a00*/  LOP3.LUT R167, R16.reuse, 0x30, RZ, 0x3c, !PT ;  /* 0x0000003010a77812 */ /* 0x040fe200078e3cff */
[----:B------:R-:W-:Y:S01]  /*0a10*/  IMAD R13, R13, R24, RZ ;  /* 0x000000180d0d7224 */ /* 0x000fe200078e02ff */
[C---:B------:R-:W-:Y:S01]  /*0a20*/  LOP3.LUT R168, R16.reuse, 0x40, RZ, 0x3c, !PT ;  /* 0x0000004010a87812 */ /* 0x040fe200078e3cff */
[----:B------:R-:W-:Y:S01]  /*0a30*/  ULEA UR4, UR4, UR5, 0x4 ;  /* 0x0000000504047291 */ /* 0x000fe2000f8e203f */
[C---:B------:R-:W-:Y:S01]  /*0a40*/  LOP3.LUT R169, R16.reuse, 0x50, RZ, 0x3c, !PT ;  /* 0x0000005010a97812 */ /* 0x040fe200078e3cff */
[----:B------:R-:W-:Y:S01]  /*0a50*/  IMAD.HI.U32 R11, R11, R13, R10 ;  /* 0x0000000d0b0b7227 */ /* 0x000fe200078e000a */
[----:B------:R-:W-:-:S02]  /*0a60*/  LOP3.LUT R170, R16, 0x60, RZ, 0x3c, !PT ;  /* 0x0000006010aa7812 */ /* 0x000fc400078e3cff */
[----:B------:R-:W-:Y:S01]  /*0a70*/  LOP3.LUT R171, R16, 0x70, RZ, 0x3c, !PT ;  /* 0x0000007010ab7812 */ /* 0x000fe200078e3cff */
[----:B--2---:R-:W-:Y:S02]  /*0a80*/  IMAD.MOV R8, RZ, RZ, -R9 ;  /* 0x000000ffff087224 */ /* 0x004fe400078e0a09 */
[----:B------:R-:W-:-:S04]  /*0a90*/  IMAD.HI.U32 R11, R11, R6, RZ ;  /* 0x000000060b0b7227 */ /* 0x000fc800078e00ff */
[----:B------:R-:W-:Y:S02]  /*0aa0*/  IMAD R5, R8, R7, RZ ;  /* 0x0000000708057224 */ /* 0x000fe400078e02ff */
[----:B------:R-:W-:Y:S02]  /*0ab0*/  VIADD R13, R17, 0x3e ;  /* 0x0000003e110d7836 */ /* 0x000fe40000000000 */
[----:B------:R-:W-:Y:S02]  /*0ac0*/  IMAD.MOV R11, RZ, RZ, -R11 ;  /* 0x000000ffff0b7224 */ /* 0x000fe400078e0a0b */
[----:B------:R-:W-:Y:S01]  /*0ad0*/  IMAD.MOV.U32 R8, RZ, RZ, RZ ;  /* 0x000000ffff087224 */ /* 0x000fe200078e00ff */
[----:B------:R-:W-:Y:S01]  /*0ae0*/  IABS R10, R13 ;  /* 0x0000000d000a7213 */ /* 0x000fe20000000000 */
[----:B------:R-:W-:Y:S01]  /*0af0*/  IMAD R11, R24, R11, R6 ;  /* 0x0000000b180b7224 */ /* 0x000fe200078e0206 */
[----:B------:R-:W-:Y:S01]  /*0b00*/  ISETP.GE.AND P1, PT, R13, RZ, PT ;  /* 0x000000ff0d00720c */ /* 0x000fe20003f26270 */
[----:B------:R-:W-:Y:S01]  /*0b10*/  IMAD.HI.U32 R8, R9, R5, R8 ;  /* 0x0000000509087227 */ /* 0x000fe200078e0008 */
[----:B------:R-:W-:-:S02]  /*0b20*/  SHF.R.S32.HI R5, RZ, 0x1f, R12 ;  /* 0x0000001fff057819 */ /* 0x000fc4000001140c */
[----:B------:R-:W-:Y:S01]  /*0b30*/  ISETP.GT.U32.AND P0, PT, R24, R11, PT ;  /* 0x0000000b1800720c */ /* 0x000fe20003f04070 */
[----:B------:R-:W-:Y:S01]  /*0b40*/  VIADD R9, R17, 0x3c ;  /* 0x0000003c11097836 */ /* 0x000fe20000000000 */
[----:B------:R-:W-:Y:S01]  /*0b50*/  LEA.HI R12, R5, R12, RZ, 0x5 ;  /* 0x0000000c050c7211 */ /* 0x000fe200078f28ff */
[----:B------:R-:W-:-:S03]  /*0b60*/  IMAD.HI.U32 R6, R8, R10, RZ ;  /* 0x0000000a08067227 */ /* 0x000fc600078e00ff */
[----:B------:R-:W-:Y:S01]  /*0b70*/  IABS R14, R9 ;  /* 0x00000009000e7213 */ /* 0x000fe20000000000 */
[----:B------:R-:W-:Y:S01]  /*0b80*/  IMAD.MOV R6, RZ, RZ, -R6 ;  /* 0x000000ffff067224 */ /* 0x000fe200078e0a06 */
[----:B------:R-:W-:Y:S01]  /*0b90*/  SHF.R.S32.HI R12, RZ, 0x5, R12 ;  /* 0x00000005ff0c7819 */ /* 0x000fe2000001140c */
[----:B------:R-:W-:Y:S02]  /*0ba0*/  VIADD R13, R17, 0x38 ;  /* 0x00000038110d7836 */ /* 0x000fe40000000000 */
[----:B------:R-:W-:Y:S02]  /*0bb0*/  IMAD R10, R7, R6, R10 ;  /* 0x00000006070a7224 */ /* 0x000fe400078e020a */
[----:B------:R-:W-:Y:S01]  /*0bc0*/  @!P0 IMAD.IADD R11, R11, 0x1, -R24 ;  /* 0x000000010b0b8824 */ /* 0x000fe200078e0a18 */
[----:B------:R-:W-:Y:S01]  /*0bd0*/  IABS R20, R13 ;  /* 0x0000000d00147213 */ /* 0x000fe20000000000 */
[----:B------:R-:W-:Y:S01]  /*0be0*/  IMAD.HI.U32 R5, R8, R14, RZ ;  /* 0x0000000e08057227 */ /* 0x000fe200078e00ff */
[----:B------:R-:W-:-:S02]  /*0bf0*/  ISETP.GT.U32.AND P2, PT, R7, R10, PT ;  /* 0x0000000a0700720c */ /* 0x000fc40003f44070 */
[----:B------:R-:W-:Y:S01]  /*0c00*/  ISETP.GT.U32.AND P5, PT, R24, R11, PT ;  /* 0x0000000b1800720c */ /* 0x000fe20003fa4070 */
[----:B------:R-:W-:Y:S01]  /*0c10*/  IMAD.HI.U32 R6, R8, R18, RZ ;  /* 0x0000001208067227 */ /* 0x000fe200078e00ff */
[----:B------:R-:W-:-:S03]  /*0c20*/  ISETP.GE.AND P0, PT, R9, RZ, PT ;  /* 0x000000ff0900720c */ /* 0x000fc60003f06270 */
[----:B------:R-:W-:Y:S02]  /*0c30*/  IMAD.MOV R5, RZ, RZ, -R5 ;  /* 0x000000ffff057224 */ /* 0x000fe400078e0a05 */
[----:B------:R-:W-:Y:S02]  /*0c40*/  IMAD.MOV R6, RZ, RZ, -R6 ;  /* 0x000000ffff067224 */ /* 0x000fe400078e0a06 */
[----:B------:R-:W-:Y:S02]  /*0c50*/  IMAD R14, R7, R5, R14 ;  /* 0x00000005070e7224 */ /* 0x000fe400078e020e */
[----:B------:R-:W-:Y:S02]  /*0c60*/  @!P2 IMAD.IADD R10, R10, 0x1, -R7 ;  /* 0x000000010a0aa824 */ /* 0x000fe400078e0a07 */
[----:B------:R-:W-:Y:S01]  /*0c70*/  @!P5 IMAD.IADD R11, R11, 0x1, -R24 ;  /* 0x000000010b0bd824 */ /* 0x000fe200078e0a18 */
[----:B------:R-:W-:Y:S01]  /*0c80*/  ISETP.NE.AND P5, PT, R22, RZ, PT ;  /* 0x000000ff1600720c */ /* 0x000fe20003fa5270 */
[----:B------:R-:W-:Y:S01]  /*0c90*/  IMAD.HI.U32 R5, R8, R20, RZ ;  /* 0x0000001408057227 */ /* 0x000fe200078e00ff */
[----:B------:R-:W-:-:S02]  /*0ca0*/  ISETP.GT.U32.AND P2, PT, R7, R10, PT ;  /* 0x0000000a0700720c */ /* 0x000fc40003f44070 */
[C---:B------:R-:W-:Y:S01]  /*0cb0*/  ISETP.GT.U32.AND P6, PT, R7.reuse, R14, PT ;  /* 0x0000000e0700720c */ /* 0x040fe20003fc4070 */
[C---:B------:R-:W-:Y:S01]  /*0cc0*/  IMAD R18, R7.reuse, R6, R18 ;  /* 0x0000000607127224 */ /* 0x040fe200078e0212 */
[----:B------:R-:W-:Y:S01]  /*0cd0*/  IABS R24, R19 ;  /* 0x0000001300187213 */ /* 0x000fe20000000000 */
[----:B------:R-:W-:Y:S01]  /*0ce0*/  IMAD.MOV.U32 R6, RZ, RZ, R11 ;  /* 0x000000ffff067224 */ /* 0x000fe200078e000b */
[----:B------:R-:W-:Y:S01]  /*0cf0*/  IABS R11, R15 ;  /* 0x0000000f000b7213 */ /* 0x000fe20000000000 */
[----:B------:R-:W-:Y:S02]  /*0d00*/  IMAD.MOV R5, RZ, RZ, -R5 ;  /* 0x000000ffff057224 */ /* 0x000fe400078e0a05 */
[----:B------:R-:W-:Y:S01]  /*0d10*/  @!P3 IMAD.MOV R6, RZ, RZ, -R6 ;  /* 0x000000ffff06b224 */ /* 0x000fe200078e0a06 */
[C---:B------:R-:W-:Y:S01]  /*0d20*/  ISETP.GT.U32.AND P3, PT, R7.reuse, R18, PT ;  /* 0x000000120700720c */ /* 0x040fe20003f64070 */
[----:B------:R-:W-:Y:S01]  /*0d30*/  IMAD R20, R7, R5, R20 ;  /* 0x0000000507147224 */ /* 0x000fe200078e0214 */
[----:B------:R-:W-:Y:S01]  /*0d40*/  @!P5 LOP3.LUT R6, RZ, R22, RZ, 0x33, !PT ;  /* 0x00000016ff06d212 */ /* 0x000fe200078e33ff */
[----:B------:R-:W-:-:S02]  /*0d50*/  @!P2 IMAD.IADD R10, R10, 0x1, -R7 ;  /* 0x000000010a0aa824 */ /* 0x000fc400078e0a07 */
[----:B------:R-:W-:Y:S01]  /*0d60*/  IMAD.HI.U32 R5, R8, R11, RZ ;  /* 0x0000000b08057227 */ /* 0x000fe200078e00ff */
[----:B------:R-:W-:-:S03]  /*0d70*/  ISETP.GT.U32.AND P2, PT, R7, R20, PT ;  /* 0x000000140700720c */ /* 0x000fc60003f44070 */
[----:B------:R-:W-:Y:S02]  /*0d80*/  IMAD.MOV R22, RZ, RZ, -R5 ;  /* 0x000000ffff167224 */ /* 0x000fe400078e0a05 */
[--C-:B------:R-:W-:Y:S01]  /*0d90*/  @!P6 IMAD.IADD R14, R14, 0x1, -R7.reuse ;  /* 0x000000010e0ee824 */ /* 0x100fe200078e0a07 */
[----:B------:R-:W-:Y:S01]  /*0da0*/  ISETP.GE.AND P6, PT, R13, RZ, PT ;  /* 0x000000ff0d00720c */ /* 0x000fe20003fc6270 */
[----:B------:R-:W-:Y:S02]  /*0db0*/  @!P3 IMAD.IADD R18, R18, 0x1, -R7 ;  /* 0x000000011212b824 */ /* 0x000fe400078e0a07 */
[C---:B------:R-:W-:Y:S01]  /*0dc0*/  IMAD R22, R7.reuse, R22, R11 ;  /* 0x0000001607167224 */ /* 0x040fe200078e020b */
[C---:B------:R-:W-:Y:S01]  /*0dd0*/  ISETP.GT.U32.AND P5, PT, R7.reuse, R14, PT ;  /* 0x0000000e0700720c */ /* 0x040fe20003fa4070 */
[----:B------:R-:W-:Y:S01]  /*0de0*/  IMAD.HI.U32 R9, R8, R24, RZ ;  /* 0x0000001808097227 */ /* 0x000fe200078e00ff */
[----:B------:R-:W-:-:S03]  /*0df0*/  ISETP.GT.U32.AND P3, PT, R7, R18, PT ;  /* 0x000000120700720c */ /* 0x000fc60003f64070 */
[----:B------:R-:W-:Y:S02]  /*0e00*/  @!P2 IMAD.IADD R20, R20, 0x1, -R7 ;  /* 0x000000011414a824 */ /* 0x000fe400078e0a07 */
[----:B------:R-:W-:Y:S02]  /*0e10*/  IMAD.MOV R9, RZ, RZ, -R9 ;  /* 0x000000ffff097224 */ /* 0x000fe400078e0a09 */
[----:B------:R-:W-:Y:S01]  /*0e20*/  VIADD R5, R17, 0x32 ;  /* 0x0000003211057836 */ /* 0x000fe20000000000 */
[C---:B------:R-:W-:Y:S01]  /*0e30*/  ISETP.GT.U32.AND P2, PT, R7.reuse, R20, PT ;  /* 0x000000140700720c */ /* 0x040fe20003f44070 */
[C---:B------:R-:W-:Y:S02]  /*0e40*/  IMAD R24, R7.reuse, R9, R24 ;  /* 0x0000000907187224 */ /* 0x040fe400078e0218 */
[--C-:B------:R-:W-:Y:S01]  /*0e50*/  @!P5 IMAD.IADD R14, R14, 0x1, -R7.reuse ;  /* 0x000000010e0ed824 */ /* 0x100fe200078e0a07 */
[----:B------:R-:W-:Y:S01]  /*0e60*/  IABS R26, R5 ;  /* 0x00000005001a7213 */ /* 0x000fe20000000000 */
[--C-:B------:R-:W-:Y:S01]  /*0e70*/  @!P3 IMAD.IADD R18, R18, 0x1, -R7.reuse ;  /* 0x000000011212b824 */ /* 0x100fe200078e0a07 */
[----:B------:R-:W-:Y:S01]  /*0e80*/  ISETP.GT.U32.AND P3, PT, R7, R22, PT ;  /* 0x000000160700720c */ /* 0x000fe20003f64070 */
[----:B------:R-:W-:Y:S01]  /*0e90*/  VIADD R11, R17, 0x2e ;  /* 0x0000002e110b7836 */ /* 0x000fe20000000000 */
[----:B------:R-:W-:Y:S01]  /*0ea0*/  ISETP.GE.AND P5, PT, R19, RZ, PT ;  /* 0x000000ff1300720c */ /* 0x000fe20003fa6270 */
[----:B------:R-:W-:Y:S01]  /*0eb0*/  @!P0 IMAD.MOV R14, RZ, RZ, -R14 ;  /* 0x000000ffff0e8224 */ /* 0x000fe200078e0a0e */
[----:B------:R-:W-:Y:S01]  /*0ec0*/  ISETP.GE.AND P0, PT, R5, RZ, PT ;  /* 0x000000ff0500720c */ /* 0x000fe20003f06270 */
[----:B------:R-:W-:Y:S01]  /*0ed0*/  VIADD R9, R17, 0x30 ;  /* 0x0000003011097836 */ /* 0x000fe20000000000 */
[----:B------:R-:W-:Y:S01]  /*0ee0*/  IABS R30, R11 ;  /* 0x0000000b001e7213 */ /* 0x000fe20000000000 */
[----:B------:R-:W-:Y:S01]  /*0ef0*/  @!P2 IMAD.IADD R20, R20, 0x1, -R7 ;  /* 0x000000011414a824 */ /* 0x000fe200078e0a07 */
[----:B------:R-:W-:Y:S01]  /*0f00*/  ISETP.GE.AND P2, PT, R11, RZ, PT ;  /* 0x000000ff0b00720c */ /* 0x000fe20003f46270 */
[----:B------:R-:W-:Y:S01]  /*0f10*/  IMAD.HI.U32 R5, R8, R26, RZ ;  /* 0x0000001a08057227 */ /* 0x000fe200078e00ff */
[----:B------:R-:W-:-:S03]  /*0f20*/  IABS R28, R9 ;  /* 0x00000009001c7213 */ /* 0x000fc60000000000 */
[----:B------:R-:W-:Y:S01]  /*0f30*/  @!P6 IMAD.MOV R20, RZ, RZ, -R20 ;  /* 0x000000ffff14e224 */ /* 0x000fe200078e0a14 */
[C---:B------:R-:W-:Y:S01]  /*0f40*/  ISETP.GT.U32.AND P6, PT, R7.reuse, R24, PT ;  /* 0x000000180700720c */ /* 0x040fe20003fc4070 */
[----:B------:R-:W-:Y:S02]  /*0f50*/  @!P3 IMAD.IADD R22, R22, 0x1, -R7 ;  /* 0x000000011616b824 */ /* 0x000fe400078e0a07 */
[----:B------:R-:W-:Y:S02]  /*0f60*/  IMAD.MOV R11, RZ, RZ, -R5 ;  /* 0x000000ffff0b7224 */ /* 0x000fe400078e0a05 */
[----:B------:R-:W-:Y:S01]  /*0f70*/  @!P4 IMAD.MOV R18, RZ, RZ, -R18 ;  /* 0x000000ffff12c224 */ /* 0x000fe200078e0a12 */
[C---:B------:R-:W-:Y:S01]  /*0f80*/  ISETP.GT.U32.AND P3, PT, R7.reuse, R22, PT ;  /* 0x000000160700720c */ /* 0x040fe20003f64070 */
[----:B------:R-:W-:Y:S01]  /*0f90*/  IMAD R26, R7, R11, R26 ;  /* 0x0000000b071a7224 */ /* 0x000fe200078e021a */
[----:B------:R-:W-:Y:S01]  /*0fa0*/  ISETP.GE.AND P4, PT, R9, RZ, PT ;  /* 0x000000ff0900720c */ /* 0x000fe20003f86270 */
[----:B------:R-:W-:-:S04]  /*0fb0*/  IMAD.HI.U32 R9, R8, R28, RZ ;  /* 0x0000001c08097227 */ /* 0x000fc800078e00ff */
[--C-:B------:R-:W-:Y:S02]  /*0fc0*/  @!P6 IMAD.IADD R24, R24, 0x1, -R7.reuse ;  /* 0x000000011818e824 */ /* 0x100fe400078e0a07 */
[----:B------:R-:W-:Y:S01]  /*0fd0*/  @!P1 IMAD.MOV R10, RZ, RZ, -R10 ;  /* 0x000000ffff0a9224 */ /* 0x000fe200078e0a0a */
[----:B------:R-:W-:Y:S01]  /*0fe0*/  ISETP.GE.AND P1, PT, R15, RZ, PT ;  /* 0x000000ff0f00720c */ /* 0x000fe20003f26270 */
[----:B------:R-:W-:Y:S01]  /*0ff0*/  VIADD R15, R17, 0x2a ;  /* 0x0000002a110f7836 */ /* 0x000fe20000000000 */
[C---:B------:R-:W-:Y:S01]  /*1000*/  ISETP.GT.U32.AND P6, PT, R7.reuse, R24, PT ;  /* 0x000000180700720c */ /* 0x040fe20003fc4070 */
[----:B------:R-:W-:Y:S01]  /*1010*/  @!P3 IMAD.IADD R22, R22, 0x1, -R7 ;  /* 0x000000011616b824 */ /* 0x000fe200078e0a07 */
[----:B------:R-:W-:Y:S01]  /*1020*/  ISETP.GT.U32.AND P3, PT, R7, R26, PT ;  /* 0x0000001a0700720c */ /* 0x000fe20003f64070 */
[----:B------:R-:W-:Y:S01]  /*1030*/  IMAD.MOV R9, RZ, RZ, -R9 ;  /* 0x000000ffff097224 */ /* 0x000fe200078e0a09 */
[----:B------:R-:W-:Y:S01]  /*1040*/  IABS R34, R15 ;  /* 0x0000000f00227213 */ /* 0x000fe20000000000 */
[----:B------:R-:W-:-:S02]  /*1050*/  VIADD R13, R17, 0x2c ;  /* 0x0000002c110d7836 */ /* 0x000fc40000000000 */
[----:B------:R-:W-:Y:S02]  /*1060*/  IMAD R28, R7, R9, R28 ;  /* 0x00000009071c7224 */ /* 0x000fe400078e021c */
[----:B------:R-:W-:Y:S01]  /*1070*/  IMAD.HI.U32 R5, R8, R30, RZ ;  /* 0x0000001e08057227 */ /* 0x000fe200078e00ff */
[----:B------:R-:W-:-:S03]  /*1080*/  IABS R32, R13 ;  /* 0x0000000d00207213 */ /* 0x000fc60000000000 */
[----:B------:R-:W-:Y:S01]  /*1090*/  @!P6 IMAD.IADD R24, R24, 0x1, -R7 ;  /* 0x000000011818e824 */ /* 0x000fe200078e0a07 */
[----:B------:R-:W-:Y:S01]  /*10a0*/  ISETP.GT.U32.AND P6, PT, R7, R28, PT ;  /* 0x0000001c0700720c */ /* 0x000fe20003fc4070 */
[----:B------:R-:W-:-:S04]  /*10b0*/  IMAD.HI.U32 R9, R8, R34, RZ ;  /* 0x0000002208097227 */ /* 0x000fc800078e00ff */
[----:B------:R-:W-:Y:S02]  /*10c0*/  @!P3 IMAD.IADD R26, R26, 0x1, -R7 ;  /* 0x000000011a1ab824 */ /* 0x000fe400078e0a07 */
[----:B------:R-:W-:Y:S02]  /*10d0*/  IMAD.MOV R5, RZ, RZ, -R5 ;  /* 0x000000ffff057224 */ /* 0x000fe400078e0a05 */
[----:B------:R-:W-:Y:S01]  /*10e0*/  IMAD.MOV R9, RZ, RZ, -R9 ;  /* 0x000000ffff097224 */ /* 0x000fe200078e0a09 */
[C---:B------:R-:W-:Y:S01]  /*10f0*/  ISETP.GT.U32.AND P3, PT, R7.reuse, R26, PT ;  /* 0x0000001a0700720c */ /* 0x040fe20003f64070 */
[----:B------:R-:W-:Y:S02]  /*1100*/  IMAD R30, R7, R5, R30 ;  /* 0x00000005071e7224 */ /* 0x000fe400078e021e */
[----:B------:R-:W-:-:S04]  /*1110*/  IMAD.HI.U32 R5, R8, R32, RZ ;  /* 0x0000002008057227 */ /* 0x000fc800078e00ff */
[C---:B------:R-:W-:Y:S02]  /*1120*/  IMAD R34, R7.reuse, R9, R34 ;  /* 0x0000000907227224 */ /* 0x040fe400078e0222 */
[----:B------:R-:W-:Y:S02]  /*1130*/  IMAD.MOV R5, RZ, RZ, -R5 ;  /* 0x000000ffff057224 */ /* 0x000fe400078e0a05 */
[----:B------:R-:W-:Y:S01]  /*1140*/  @!P6 IMAD.IADD R28, R28, 0x1, -R7 ;  /* 0x000000011c1ce824 */ /* 0x000fe200078e0a07 */
[----:B------:R-:W-:Y:S01]  /*1150*/  ISETP.GT.U32.AND P6, PT, R7, R34, PT ;  /* 0x000000220700720c */ /* 0x000fe20003fc4070 */
[----:B------:R-:W-:Y:S02]  /*1160*/  VIADD R11, R17, 0x28 ;  /* 0x00000028110b7836 */ /* 0x000fe40000000000 */
[----:B------:R-:W-:Y:S01]  /*1170*/  @!P1 IMAD.MOV R22, RZ, RZ, -R22 ;  /* 0x000000ffff169224 */ /* 0x000fe200078e0a16 */
[C---:B------:R-:W-:Y:S01]  /*1180*/  ISETP.GT.U32.AND P1, PT, R7.reuse, R30, PT ;  /* 0x0000001e0700720c */ /* 0x040fe20003f24070 */
[----:B------:R-:W-:Y:S01]  /*1190*/  IMAD R32, R7, R5, R32 ;  /* 0x0000000507207224 */ /* 0x000fe200078e0220 */
[----:B------:R-:W-:Y:S01]  /*11a0*/  IABS R36, R11 ;  /* 0x0000000b00247213 */ /* 0x000fe20000000000 */
[----:B------:R-:W-:-:S02]  /*11b0*/  VIADD R19, R17, 0x26 ;  /* 0x0000002611137836 */ /* 0x000fc40000000000 */
[----:B------:R-:W-:Y:S01]  /*11c0*/  @!P5 IMAD.MOV R24, RZ, RZ, -R24 ;  /* 0x000000ffff18d224 */ /* 0x000fe200078e0a18 */
[----:B------:R-:W-:Y:S01]  /*11d0*/  ISETP.GT.U32.AND P5, PT, R7, R32, PT ;  /* 0x000000200700720c */ /* 0x000fe20003fa4070 */
[----:B------:R-:W-:Y:S01]  /*11e0*/  @!P3 IMAD.IADD R26, R26, 0x1, -R7 ;  /* 0x000000011a1ab824 */ /* 0x000fe200078e0a07 */
[----:B------:R-:W-:Y:S01]  /*11f0*/  ISETP.GE.AND P3, PT, R13, RZ, PT ;  /* 0x000000ff0d00720c */ /* 0x000fe20003f66270 */
[----:B------:R-:W-:Y:S01]  /*1200*/  VIADD R13, R17, 0x24 ;  /* 0x00000024110d7836 */ /* 0x000fe20000000000 */
[----:B------:R-:W-:Y:S01]  /*1210*/  IABS R38, R19 ;  /* 0x0000001300267213 */ /* 0x000fe20000000000 */
[----:B------:R-:W-:-:S03]  /*1220*/  IMAD.HI.U32 R5, R8, R36, RZ ;  /* 0x0000002408057227 */ /* 0x000fc600078e00ff */
[----:B------:R-:W-:Y:S01]  /*1230*/  IABS R40, R13 ;  /* 0x0000000d00287213 */ /* 0x000fe20000000000 */
[----:B------:R-:W-:Y:S02]  /*1240*/  @!P6 IMAD.IADD R34, R34, 0x1, -R7 ;  /* 0x000000012222e824 */ /* 0x000fe400078e0a07 */
[----:B------:R-:W-:-:S03]  /*1250*/  IMAD.HI.U32 R9, R8, R38, RZ ;  /* 0x0000002608097227 */ /* 0x000fc600078e00ff */
[C---:B------:R-:W-:Y:S01]  /*1260*/  ISETP.GT.U32.AND P6, PT, R7.reuse, R34, PT ;  /* 0x000000220700720c */ /* 0x040fe20003fc4070 */
[----:B------:R-:W-:Y:S02]  /*1270*/  IMAD.MOV R5, RZ, RZ, -R5 ;  /* 0x000000ffff057224 */ /* 0x000fe400078e0a05 */
[----:B------:R-:W-:Y:S01]  /*1280*/  @!P1 IMAD.IADD R30, R30, 0x1, -R7 ;  /* 0x000000011e1e9824 */ /* 0x000fe200078e0a07 */
[C---:B------:R-:W-:Y:S01]  /*1290*/  ISETP.GT.U32.AND P1, PT, R7.reuse, R28, PT ;  /* 0x0000001c0700720c */ /* 0x040fe20003f24070 */
[----:B------:R-:W-:Y:S02]  /*12a0*/  IMAD.MOV R9, RZ, RZ, -R9 ;  /* 0x000000ffff097224 */ /* 0x000fe400078e0a09 */
[----:B------:R-:W-:Y:S02]  /*12b0*/  IMAD R36, R7, R5, R36 ;  /* 0x0000000507247224 */ /* 0x000fe400078e0224 */
[----:B------:R-:W-:-:S04]  /*12c0*/  IMAD.HI.U32 R5, R8, R40, RZ ;  /* 0x0000002808057227 */ /* 0x000fc800078e00ff */
[----:B------:R-:W-:Y:S01]  /*12d0*/  @!P5 IMAD.IADD R32, R32, 0x1, -R7 ;  /* 0x000000012020d824 */ /* 0x000fe200078e0a07 */
[C---:B------:R-:W-:Y:S01]  /*12e0*/  ISETP.GT.U32.AND P5, PT, R7.reuse, R30, PT ;  /* 0x0000001e0700720c */ /* 0x040fe20003fa4070 */
[C---:B------:R-:W-:Y:S02]  /*12f0*/  IMAD R38, R7.reuse, R9, R38 ;  /* 0x0000000907267224 */ /* 0x040fe400078e0226 */
[----:B------:R-:W-:Y:S02]  /*1300*/  IMAD.MOV R9, RZ, RZ, -R5 ;  /* 0x000000ffff097224 */ /* 0x000fe400078e0a05 */
[----:B------:R-:W-:Y:S01]  /*1310*/  @!P0 IMAD.MOV R26, RZ, RZ, -R26 ;  /* 0x000000ffff1a8224 */ /* 0x000fe200078e0a1a */
[C---:B------:R-:W-:Y:S01]  /*1320*/  ISETP.GT.U32.AND P0, PT, R7.reuse, R32, PT ;  /* 0x000000200700720c */ /* 0x040fe20003f04070 */
[C---:B------:R-:W-:Y:S02]  /*1330*/  IMAD R40, R7.reuse, R9, R40 ;  /* 0x0000000907287224 */ /* 0x040fe400078e0228 */
[--C-:B------:R-:W-:Y:S01]  /*1340*/  @!P1 IMAD.IADD R28, R28, 0x1, -R7.reuse ;  /* 0x000000011c1c9824 */ /* 0x100fe200078e0a07 */
[C---:B------:R-:W-:Y:S01]  /*1350*/  ISETP.GT.U32.AND P1, PT, R7.reuse, R36, PT ;  /* 0x000000240700720c */ /* 0x040fe20003f24070 */
[--C-:B------:R-:W-:Y:S01]  /*1360*/  @!P6 IMAD.IADD R34, R34, 0x1, -R7.reuse ;  /* 0x000000012222e824 */ /* 0x100fe200078e0a07 */
[C---:B------:R-:W-:Y:S01]  /*1370*/  ISETP.GT.U32.AND P6, PT, R7.reuse, R40, PT ;  /* 0x000000280700720c */ /* 0x040fe20003fc4070 */
[----:B------:R-:W-:Y:S01]  /*1380*/  @!P5 IMAD.IADD R30, R30, 0x1, -R7 ;  /* 0x000000011e1ed824 */ /* 0x000fe200078e0a07 */
[----:B------:R-:W-:Y:S01]  /*1390*/  ISETP.GT.U32.AND P5, PT, R7, R38, PT ;  /* 0x000000260700720c */ /* 0x000fe20003fa4070 */
[----:B------:R-:W-:-:S04]  /*13a0*/  IMAD.HI.U32 R5, R8, R42, RZ ;  /* 0x0000002a08057227 */ /* 0x000fc800078e00ff */
[--C-:B------:R-:W-:Y:S01]  /*13b0*/  @!P0 IMAD.IADD R32, R32, 0x1, -R7.reuse ;  /* 0x0000000120208824 */ /* 0x100fe200078e0a07 */
[----:B------:R-:W-:Y:S01]  /*13c0*/  ISETP.GE.AND P0, PT, R15, RZ, PT ;  /* 0x000000ff0f00720c */ /* 0x000fe20003f06270 */
[----:B------:R-:W-:Y:S02]  /*13d0*/  @!P2 IMAD.MOV R30, RZ, RZ, -R30 ;  /* 0x000000ffff1ea224 */ /* 0x000fe400078e0a1e */
[--C-:B------:R-:W-:Y:S01]  /*13e0*/  @!P1 IMAD.IADD R36, R36, 0x1, -R7.reuse ;  /* 0x0000000124249824 */ /* 0x100fe200078e0a07 */
[----:B------:R-:W-:Y:S01]  /*13f0*/  ISETP.GE.AND P1, PT, R11, RZ, PT ;  /* 0x000000ff0b00720c */ /* 0x000fe20003f26270 */
[----:B------:R-:W-:Y:S02]  /*1400*/  VIADD R11, R17, 0x1e ;  /* 0x0000001e110b7836 */ /* 0x000fe40000000000 */
[----:B------:R-:W-:Y:S01]  /*1410*/  @!P6 IMAD.IADD R40, R40, 0x1, -R7 ;  /* 0x000000012828e824 */ /* 0x000fe200078e0a07 */
[C---:B------:R-:W-:Y:S01]  /*1420*/  ISETP.GT.U32.AND P6, PT, R7.reuse, R36, PT ;  /* 0x000000240700720c */ /* 0x040fe20003fc4070 */
[----:B------:R-:W-:Y:S01]  /*1430*/  IMAD.MOV R5, RZ, RZ, -R5 ;  /* 0x000000ffff057224 */ /* 0x000fe200078e0a05 */
[----:B------:R-:W-:Y:S01]  /*1440*/  IABS R46, R11 ;  /* 0x0000000b002e7213 */ /* 0x000fe20000000000 */
[----:B------:R-:W-:Y:S01]  /*1450*/  IMAD.HI.U32 R9, R8, R44, RZ ;  /* 0x0000002c08097227 */ /* 0x000fe200078e00ff */
[----:B------:R-:W-:-:S03]  /*1460*/  ISETP.GT.U32.AND P2, PT, R7, R40, PT ;  /* 0x000000280700720c */ /* 0x000fc60003f44070 */
[----:B------:R-:W-:Y:S01]  /*1470*/  @!P0 IMAD.MOV R34, RZ, RZ, -R34 ;  /* 0x000000ffff228224 */ /* 0x000fe200078e0a22 */
[----:B------:R-:W-:Y:S01]  /*1480*/  ISETP.GE.AND P0, PT, R13, RZ, PT ;  /* 0x000000ff0d00720c */ /* 0x000fe20003f06270 */
[----:B------:R-:W-:Y:S02]  /*1490*/  IMAD R42, R7, R5, R42 ;  /* 0x00000005072a7224 */ /* 0x000fe400078e022a */
[----:B------:R-:W-:-:S04]  /*14a0*/  IMAD.HI.U32 R5, R8, R46, RZ ;  /* 0x0000002e08057227 */ /* 0x000fc800078e00ff */
[----:B------:R-:W-:Y:S02]  /*14b0*/  IMAD.MOV R5, RZ, RZ, -R5 ;  /* 0x000000ffff057224 */ /* 0x000fe400078e0a05 */
[----:B------:R-:W-:Y:S01]  /*14c0*/  @!P2 IMAD.IADD R40, R40, 0x1, -R7 ;  /* 0x000000012828a824 */ /* 0x000fe200078e0a07 */
[----:B------:R-:W-:Y:S01]  /*14d0*/  ISETP.GE.AND P2, PT, R25, RZ, PT ;  /* 0x000000ff1900720c */ /* 0x000fe20003f46270 */
[C---:B------:R-:W-:Y:S02]  /*14e0*/  IMAD R46, R7.reuse, R5, R46 ;  /* 0x00000005072e7224 */ /* 0x040fe400078e022e */
[----:B------:R-:W-:Y:S02]  /*14f0*/  @!P0 IMAD.MOV R40, RZ, RZ, -R40 ;  /* 0x000000ffff288224 */ /* 0x000fe400078e0a28 */
[----:B------:R-:W-:Y:S01]  /*1500*/  IMAD.MOV R9, RZ, RZ, -R9 ;  /* 0x000000ffff097224 */ /* 0x000fe200078e0a09 */
[----:B------:R-:W-:Y:S01]  /*1510*/  ISETP.GT.U32.AND P0, PT, R7, R46, PT ;  /* 0x0000002e0700720c */ /* 0x000fe20003f04070 */
[----:B------:R-:W-:-:S02]  /*1520*/  VIADD R15, R17, 0x1c ;  /* 0x0000001c110f7836 */ /* 0x000fc40000000000 */
[--C-:B------:R-:W-:Y:S01]  /*1530*/  @!P5 IMAD.IADD R38, R38, 0x1, -R7.reuse ;  /* 0x000000012626d824 */ /* 0x100fe200078e0a07 */
[----:B------:R-:W-:Y:S01]  /*1540*/  ISETP.GE.AND P5, PT, R19, RZ, PT ;  /* 0x000000ff1300720c */ /* 0x000fe20003fa6270 */
[C---:B------:R-:W-:Y:S01]  /*1550*/  IMAD R44, R7.reuse, R9, R44 ;  /* 0x00000009072c7224 */ /* 0x040fe200078e022c */
[----:B------:R-:W-:Y:S01]  /*1560*/  IABS R48, R15 ;  /* 0x0000000f00307213 */ /* 0x000fe20000000000 */
[----:B------:R-:W-:Y:S01]  /*1570*/  @!P3 IMAD.MOV R32, RZ, RZ, -R32 ;  /* 0x000000ffff20b224 */ /* 0x000fe200078e0a20 */
[C---:B------:R-:W-:Y:S01]  /*1580*/  ISETP.GT.U32.AND P3, PT, R7.reuse, R42, PT ;  /* 0x0000002a0700720c */ /* 0x040fe20003f64070 */
[----:B------:R-:W-:Y:S01]  /*1590*/  @!P4 IMAD.MOV R28, RZ, RZ, -R28 ;  /* 0x000000ffff1cc224 */ /* 0x000fe200078e0a1c */
[C---:B------:R-:W-:Y:S01]  /*15a0*/  ISETP.GT.U32.AND P4, PT, R7.reuse, R38, PT ;  /* 0x000000260700720c */ /* 0x040fe20003f84070 */
[--C-:B------:R-:W-:Y:S01]  /*15b0*/  @!P6 IMAD.IADD R36, R36, 0x1, -R7.reuse ;  /* 0x000000012424e824 */ /* 0x100fe200078e0a07 */
[----:B------:R-:W-:Y:S01]  /*15c0*/  ISETP.GT.U32.AND P6, PT, R7, R44, PT ;  /* 0x0000002c0700720c */ /* 0x000fe20003fc4070 */
[----:B------:R-:W-:-:S02]  /*15d0*/  @!P0 IMAD.IADD R46, R46, 0x1, -R7 ;  /* 0x000000012e2e8824 */ /* 0x000fc400078e0a07 */
[----:B------:R-:W-:-:S03]  /*15e0*/  IMAD.HI.U32 R9, R8, R48, RZ ;  /* 0x0000003008097227 */ /* 0x000fc600078e00ff */
[----:B------:R-:W-:Y:S01]  /*15f0*/  ISETP.GT.U32.AND P0, PT, R7, R46, PT ;  /* 0x0000002e0700720c */ /* 0x000fe20003f04070 */
[----:B------:R-:W-:Y:S02]  /*1600*/  IMAD.MOV R9, RZ, RZ, -R9 ;  /* 0x000000ffff097224 */ /* 0x000fe400078e0a09 */
[--C-:B------:R-:W-:Y:S01]  /*1610*/  @!P3 IMAD.IADD R42, R42, 0x1, -R7.reuse ;  /* 0x000000012a2ab824 */ /* 0x100fe200078e0a07 */
[----:B------:R-:W-:Y:S01]  /*1620*/  ISETP.GE.AND P3, PT, R11, RZ, PT ;  /* 0x000000ff0b00720c */ /* 0x000fe20003f66270 */
[----:B------:R-:W-:Y:S02]  /*1630*/  IMAD R48, R7, R9, R48 ;  /* 0x0000000907307224 */ /* 0x000fe400078e0230 */
[--C-:B------:R-:W-:Y:S01]  /*1640*/  @!P4 IMAD.IADD R38, R38, 0x1, -R7.reuse ;  /* 0x000000012626c824 */ /* 0x100fe200078e0a07 */
[----:B------:R-:W-:Y:S01]  /*1650*/  ISETP.GE.AND P4, PT, R21, RZ, PT ;  /* 0x000000ff1500720c */ /* 0x000fe20003f86270 */
[--C-:B------:R-:W-:Y:S01]  /*1660*/  @!P6 IMAD.IADD R44, R44, 0x1, -R7.reuse ;  /* 0x000000012c2ce824 */ /* 0x100fe200078e0a07 */
[----:B------:R-:W-:Y:S01]  /*1670*/  ISETP.GE.AND P6, PT, R15, RZ, PT ;  /* 0x000000ff0f00720c */ /* 0x000fe20003fc6270 */
[----:B------:R-:W-:Y:S01]  /*1680*/  @!P1 IMAD.MOV R36, RZ, RZ, -R36 ;  /* 0x000000ffff249224 */ /* 0x000fe200078e0a24 */
[C---:B------:R-:W-:Y:S01]  /*1690*/  ISETP.GT.U32.AND P1, PT, R7.reuse, R42, PT ;  /* 0x0000002a0700720c */ /* 0x040fe20003f24070 */
[----:B------:R-:W-:Y:S01]  /*16a0*/  @!P0 IMAD.IADD R46, R46, 0x1, -R7 ;  /* 0x000000012e2e8824 */ /* 0x000fe200078e0a07 */
[C---:B------:R-:W-:Y:S01]  /*16b0*/  ISETP.GT.U32.AND P0, PT, R7.reuse, R48, PT ;  /* 0x000000300700720c */ /* 0x040fe20003f04070 */
[----:B------:R-:W-:Y:S01]  /*16c0*/  @!P5 IMAD.MOV R38, RZ, RZ, -R38 ;  /* 0x000000ffff26d224 */ /* 0x000fe200078e0a26 */
[----:B------:R-:W-:Y:S01]  /*16d0*/  ISETP.GT.U32.AND P5, PT, R7, R44, PT ;  /* 0x0000002c0700720c */ /* 0x000fe20003fa4070 */
[----:B------:R-:W-:-:S02]  /*16e0*/  VIADD R5, R17, 0x1a ;  /* 0x0000001a11057836 */ /* 0x000fc40000000000 */
[C---:B------:R-:W-:Y:S02]  /*16f0*/  VIADD R9, R17.reuse, 0x18 ;  /* 0x0000001811097836 */ /* 0x040fe40000000000 */
[C---:B------:R-:W-:Y:S01]  /*1700*/  VIADD R11, R17.reuse, 0x16 ;  /* 0x00000016110b7836 */ /* 0x040fe20000000000 */
[----:B------:R-:W-:Y:S01]  /*1710*/  IABS R50, R5 ;  /* 0x0000000500327213 */ /* 0x000fe20000000000 */
[----:B------:R-:W-:Y:S01]  /*1720*/  VIADD R13, R17, 0x14 ;  /* 0x00000014110d7836 */ /* 0x000fe20000000000 */
[----:B------:R-:W-:Y:S01]  /*1730*/  IABS R52, R9 ;  /* 0x0000000900347213 */ /* 0x000fe20000000000 */
[--C-:B------:R-:W-:Y:S01]  /*1740*/  @!P1 IMAD.IADD R42, R42, 0x1, -R7.reuse ;  /* 0x000000012a2a9824 */ /* 0x100fe200078e0a07 */
[----:B------:R-:W-:Y:S01]  /*1750*/  ISETP.GE.AND P1, PT, R5, RZ, PT ;  /* 0x000000ff0500720c */ /* 0x000fe20003f26270 */
[----:B------:R-:W-:Y:S01]  /*1760*/  @!P0 IMAD.IADD R48, R48, 0x1, -R7 ;  /* 0x0000000130308824 */ /* 0x000fe200078e0a07 */
[----:B------:R-:W-:Y:S01]  /*1770*/  IABS R54, R11 ;  /* 0x0000000b00367213 */ /* 0x000fe20000000000 */
[----:B------:R-:W-:Y:S01]  /*1780*/  IMAD.HI.U32 R5, R8, R50, RZ ;  /* 0x0000003208057227 */ /* 0x000fe200078e00ff */
[----:B------:R-:W-:-:S02]  /*1790*/  IABS R56, R13 ;  /* 0x0000000d00387213 */ /* 0x000fc40000000000 */
[----:B------:R-:W-:Y:S01]  /*17a0*/  ISETP.GT.U32.AND P0, PT, R7, R48, PT ;  /* 0x000000300700720c */ /* 0x000fe20003f04070 */
[----:B------:R-:W-:Y:S01]  /*17b0*/  @!P5 IMAD.IADD R44, R44, 0x1, -R7 ;  /* 0x000000012c2cd824 */ /* 0x000fe200078e0a07 */
[----:B------:R-:W-:Y:S01]  /*17c0*/  ISETP.GE.AND P5, PT, R9, RZ, PT ;  /* 0x000000ff0900720c */ /* 0x000fe20003fa6270 */
[----:B------:R-:W-:-:S04]  /*17d0*/  IMAD.HI.U32 R9, R8, R52, RZ ;  /* 0x0000003408097227 */ /* 0x000fc800078e00ff */
[----:B------:R-:W-:Y:S02]  /*17e0*/  IMAD.MOV R5, RZ, RZ, -R5 ;  /* 0x000000ffff057224 */ /* 0x000fe400078e0a05 */
[----:B------:R-:W-:Y:S02]  /*17f0*/  IMAD.MOV R9, RZ, RZ, -R9 ;  /* 0x000000ffff097224 */ /* 0x000fe400078e0a09 */
[----:B------:R-:W-:Y:S02]  /*1800*/  IMAD R50, R7, R5, R50 ;  /* 0x0000000507327224 */ /* 0x000fe400078e0232 */
[----:B------:R-:W-:Y:S01]  /*1810*/  @!P4 IMAD.MOV R42, RZ, RZ, -R42 ;  /* 0x000000ffff2ac224 */ /* 0x000fe200078e0a2a */
[----:B------:R-:W-:Y:S01]  /*1820*/  ISETP.GE.AND P4, PT, R11, RZ, PT ;  /* 0x000000ff0b00720c */ /* 0x000fe20003f86270 */
[C---:B------:R-:W-:Y:S02]  /*1830*/  IMAD R52, R7.reuse, R9, R52 ;  /* 0x0000000907347224 */ /* 0x040fe400078e0234 */
[----:B------:R-:W-:Y:S01]  /*1840*/  @!P3 IMAD.MOV R46, RZ, RZ, -R46 ;  /* 0x000000ffff2eb224 */ /* 0x000fe200078e0a2e */
[----:B------:R-:W-:Y:S01]  /*1850*/  ISETP.GT.U32.AND P3, PT, R7, R50, PT ;  /* 0x000000320700720c */ /* 0x000fe20003f64070 */
[----:B------:R-:W-:-:S04]  /*1860*/  IMAD.HI.U32 R11, R8, R54, RZ ;  /* 0x00000036080b7227 */ /* 0x000fc800078e00ff */
[----:B------:R-:W-:Y:S01]  /*1870*/  @!P0 IMAD.IADD R48, R48, 0x1, -R7 ;  /* 0x0000000130308824 */ /* 0x000fe200078e0a07 */
[----:B------:R-:W-:Y:S01]  /*1880*/  ISETP.GT.U32.AND P0, PT, R7, R52, PT ;  /* 0x000000340700720c */ /* 0x000fe20003f04070 */
[----:B------:R-:W-:Y:S02]  /*1890*/  VIADD R19, R17, 0x12 ;  /* 0x0000001211137836 */ /* 0x000fe40000000000 */
[----:B------:R-:W-:Y:S02]  /*18a0*/  IMAD.MOV R11, RZ, RZ, -R11 ;  /* 0x000000ffff0b7224 */ /* 0x000fe400078e0a0b */
[----:B------:R-:W-:Y:S01]  /*18b0*/  @!P2 IMAD.MOV R44, RZ, RZ, -R44 ;  /* 0x000000ffff2ca224 */ /* 0x000fe200078e0a2c */
[----:B------:R-:W-:Y:S01]  /*18c0*/  ISETP.GE.AND P2, PT, R13, RZ, PT ;  /* 0x000000ff0d00720c */ /* 0x000fe20003f46270 */
[----:B------:R-:W-:Y:S01]  /*18d0*/  IMAD.HI.U32 R13, R8, R56, RZ ;  /* 0x00000038080d7227 */ /* 0x000fe200078e00ff */
[----:B------:R-:W-:-:S03]  /*18e0*/  IABS R58, R19 ;  /* 0x00000013003a7213 */ /* 0x000fc60000000000 */
[C---:B------:R-:W-:Y:S02]  /*18f0*/  IMAD R54, R7.reuse, R11, R54 ;  /* 0x0000000b07367224 */ /* 0x040fe400078e0236 */
[----:B------:R-:W-:Y:S02]  /*1900*/  IMAD.MOV R13, RZ, RZ, -R13 ;  /* 0x000000ffff0d7224 */ /* 0x000fe400078e0a0d */
[----:B------:R-:W-:Y:S01]  /*1910*/  @!P3 IMAD.IADD R50, R50, 0x1, -R7 ;  /* 0x000000013232b824 */ /* 0x000fe200078e0a07 */
[----:B------:R-:W-:Y:S01]  /*1920*/  ISETP.GT.U32.AND P3, PT, R7, R54, PT ;  /* 0x000000360700720c */ /* 0x000fe20003f64070 */
[----:B------:R-:W-:-:S04]  /*1930*/  IMAD.HI.U32 R15, R8, R58, RZ ;  /* 0x0000003a080f7227 */ /* 0x000fc800078e00ff */
[C---:B------:R-:W-:Y:S02]  /*1940*/  IMAD R56, R7.reuse, R13, R56 ;  /* 0x0000000d07387224 */ /* 0x040fe400078e0238 */
[----:B------:R-:W-:Y:S01]  /*1950*/  @!P0 IMAD.IADD R52, R52, 0x1, -R7 ;  /* 0x0000000134348824 */ /* 0x000fe200078e0a07 */
[----:B------:R-:W-:Y:S01]  /*1960*/  ISETP.GT.U32.AND P0, PT, R7, R50, PT ;  /* 0x000000320700720c */ /* 0x000fe20003f04070 */
[----:B------:R-:W-:Y:S02]  /*1970*/  IMAD.MOV R15, RZ, RZ, -R15 ;  /* 0x000000ffff0f7224 */ /* 0x000fe400078e0a0f */
[----:B------:R-:W-:Y:S02]  /*1980*/  VIADD R13, R17, 0x10 ;  /* 0x00000010110d7836 */ /* 0x000fe40000000000 */
[----:B------:R-:W-:Y:S02]  /*1990*/  IMAD R58, R7, R15, R58 ;  /* 0x0000000f073a7224 */ /* 0x000fe400078e023a */
[C---:B------:R-:W-:Y:S01]  /*19a0*/  VIADD R15, R17.reuse, 0xe ;  /* 0x0000000e110f7836 */ /* 0x040fe20000000000 */
[----:B------:R-:W-:Y:S01]  /*19b0*/  IABS R60, R13 ;  /* 0x0000000d003c7213 */ /* 0x000fe20000000000 */
[----:B------:R-:W-:-:S02]  /*19c0*/  VIADD R21, R17, 0xc ;  /* 0x0000000c11157836 */ /* 0x000fc40000000000 */
[--C-:B------:R-:W-:Y:S01]  /*19d0*/  @!P3 IMAD.IADD R54, R54, 0x1, -R7.reuse ;  /* 0x000000013636b824 */ /* 0x100fe200078e0a07 */
[----:B------:R-:W-:Y:S01]  /*19e0*/  IABS R62, R15 ;  /* 0x0000000f003e7213 */ /* 0x000fe20000000000 */
[----:B------:R-:W-:Y:S01]  /*19f0*/  @!P6 IMAD.MOV R48, RZ, RZ, -R48 ;  /* 0x000000ffff30e224 */ /* 0x000fe200078e0a30 */
[C---:B------:R-:W-:Y:S01]  /*1a00*/  ISETP.GT.U32.AND P6, PT, R7.reuse, R52, PT ;  /* 0x000000340700720c */ /* 0x040fe20003fc4070 */
[----:B------:R-:W-:Y:S01]  /*1a10*/  IMAD.HI.U32 R5, R8, R60, RZ ;  /* 0x0000003c08057227 */ /* 0x000fe200078e00ff */
[----:B------:R-:W-:Y:S02]  /*1a20*/  IABS R64, R21 ;  /* 0x0000001500407213 */ /* 0x000fe40000000000 */
[C---:B------:R-:W-:Y:S01]  /*1a30*/  ISETP.GT.U32.AND P3, PT, R7.reuse, R54, PT ;  /* 0x000000360700720c */ /* 0x040fe20003f64070 */
[----:B------:R-:W-:Y:S01]  /*1a40*/  @!P0 IMAD.IADD R50, R50, 0x1, -R7 ;  /* 0x0000000132328824 */ /* 0x000fe200078e0a07 */
[----:B------:R-:W-:Y:S01]  /*1a50*/  ISETP.GT.U32.AND P0, PT, R7, R56, PT ;  /* 0x000000380700720c */ /* 0x000fe20003f04070 */
[----:B------:R-:W-:-:S02]  /*1a60*/  IMAD.MOV R5, RZ, RZ, -R5 ;  /* 0x000000ffff057224 */ /* 0x000fc400078e0a05 */
[----:B------:R-:W-:-:S04]  /*1a70*/  IMAD.HI.U32 R9, R8, R62, RZ ;  /* 0x0000003e08097227 */ /* 0x000fc800078e00ff */
[----:B------:R-:W-:Y:S01]  /*1a80*/  @!P1 IMAD.MOV R50, RZ, RZ, -R50 ;  /* 0x000000ffff329224 */ /* 0x000fe200078e0a32 */
[C---:B------:R-:W-:Y:S01]  /*1a90*/  ISETP.GT.U32.AND P1, PT, R7.reuse, R58, PT ;  /* 0x0000003a0700720c */ /* 0x040fe20003f24070 */
[----:B------:R-:W-:Y:S02]  /*1aa0*/  IMAD R60, R7, R5, R60 ;  /* 0x00000005073c7224 */ /* 0x000fe400078e023c */
[----:B------:R-:W-:Y:S02]  /*1ab0*/  IMAD.MOV R9, RZ, RZ, -R9 ;  /* 0x000000ffff097224 */ /* 0x000fe400078e0a09 */
[----:B------:R-:W-:-:S04]  /*1ac0*/  IMAD.HI.U32 R5, R8, R64, RZ ;  /* 0x0000004008057227 */ /* 0x000fc800078e00ff */
[----:B------:R-:W-:Y:S02]  /*1ad0*/  VIADD R25, R17, 0xa ;  /* 0x0000000a11197836 */ /* 0x000fe40000000000 */
[C---:B------:R-:W-:Y:S02]  /*1ae0*/  IMAD R62, R7.reuse, R9, R62 ;  /* 0x00000009073e7224 */ /* 0x040fe400078e023e */
[----:B------:R-:W-:Y:S01]  /*1af0*/  IMAD.MOV R5, RZ, RZ, -R5 ;  /* 0x000000ffff057224 */ /* 0x000fe200078e0a05 */
[----:B------:R-:W-:Y:S01]  /*1b00*/  IABS R66, R25 ;  /* 0x0000001900427213 */ /* 0x000fe20000000000 */
[--C-:B------:R-:W-:Y:S01]  /*1b10*/  @!P6 IMAD.IADD R52, R52, 0x1, -R7.reuse ;  /* 0x000000013434e824 */ /* 0x100fe200078e0a07 */
[C---:B------:R-:W-:Y:S01]  /*1b20*/  ISETP.GT.U32.AND P6, PT, R7.reuse, R60, PT ;  /* 0x0000003c0700720c */ /* 0x040fe20003fc4070 */
[C---:B------:R-:W-:Y:S02]  /*1b30*/  IMAD R64, R7.reuse, R5, R64 ;  /* 0x0000000507407224 */ /* 0x040fe400078e0240 */
[--C-:B------:R-:W-:Y:S01]  /*1b40*/  @!P3 IMAD.IADD R54, R54, 0x1, -R7.reuse ;  /* 0x000000013636b824 */ /* 0x100fe200078e0a07 */
[C---:B------:R-:W-:Y:S01]  /*1b50*/  ISETP.GT.U32.AND P3, PT, R7.reuse, R62, PT ;  /* 0x0000003e0700720c */ /* 0x040fe20003f64070 */
[--C-:B------:R-:W-:Y:S01]  /*1b60*/  @!P0 IMAD.IADD R56, R56, 0x1, -R7.reuse ;  /* 0x0000000138388824 */ /* 0x100fe200078e0a07 */
[----:B------:R-:W-:Y:S01]  /*1b70*/  ISETP.GT.U32.AND P0, PT, R7, R64, PT ;  /* 0x000000400700720c */ /* 0x000fe20003f04070 */
[----:B------:R-:W-:-:S02]  /*1b80*/  @!P1 IMAD.IADD R58, R58, 0x1, -R7 ;  /* 0x000000013a3a9824 */ /* 0x000fc400078e0a07 */
[----:B------:R-:W-:Y:S01]  /*1b90*/  IMAD.HI.U32 R11, R8, R68, RZ ;  /* 0x00000044080b7227 */ /* 0x000fe200078e00ff */
[----:B------:R-:W-:-:S03]  /*1ba0*/  ISETP.GT.U32.AND P1, PT, R7, R56, PT ;  /* 0x000000380700720c */ /* 0x000fc60003f24070 */
[----:B------:R-:W-:-:S04]  /*1bb0*/  IMAD.HI.U32 R9, R8, R66, RZ ;  /* 0x0000004208097227 */ /* 0x000fc800078e00ff */
[----:B------:R-:W-:Y:S02]  /*1bc0*/  IMAD.MOV R11, RZ, RZ, -R11 ;  /* 0x000000ffff0b7224 */ /* 0x000fe400078e0a0b */
[----:B------:R-:W-:Y:S02]  /*1bd0*/  IMAD.MOV R9, RZ, RZ, -R9 ;  /* 0x000000ffff097224 */ /* 0x000fe400078e0a09 */
[----:B------:R-:W-:-:S04]  /*1be0*/  IMAD.HI.U32 R5, R8, R70, RZ ;  /* 0x0000004608057227 */ /* 0x000fc800078e00ff */
[----:B------:R-:W-:Y:S01]  /*1bf0*/  @!P6 IMAD.IADD R60, R60, 0x1, -R7 ;  /* 0x000000013c3ce824 */ /* 0x000fe200078e0a07 */
[C---:B------:R-:W-:Y:S01]  /*1c00*/  ISETP.GT.U32.AND P6, PT, R7.reuse, R58, PT ;  /* 0x0000003a0700720c */ /* 0x040fe20003fc4070 */
[C---:B------:R-:W-:Y:S01]  /*1c10*/  IMAD R68, R7.reuse, R11, R68 ;  /* 0x0000000b07447224 */ /* 0x040fe200078e0244 */
[----:B------:R-:W-:Y:S01]  /*1c20*/  IABS R11, R31 ;  /* 0x0000001f000b7213 */ /* 0x000fe20000000000 */
[C---:B------:R-:W-:Y:S02]  /*1c30*/  IMAD R66, R7.reuse, R9, R66 ;  /* 0x0000000907427224 */ /* 0x040fe400078e0242 */
[----:B------:R-:W-:Y:S02]  /*1c40*/  IMAD.MOV R5, RZ, RZ, -R5 ;  /* 0x000000ffff057224 */ /* 0x000fe400078e0a05 */
[----:B------:R-:W-:Y:S01]  /*1c50*/  @!P3 IMAD.IADD R62, R62, 0x1, -R7 ;  /* 0x000000013e3eb824 */ /* 0x000fe200078e0a07 */
[C---:B------:R-:W-:Y:S01]  /*1c60*/  ISETP.GT.U32.AND P3, PT, R7.reuse, R60, PT ;  /* 0x0000003c0700720c */ /* 0x040fe20003f64070 */
[----:B------:R-:W-:-:S02]  /*1c70*/  IMAD R70, R7, R5, R70 ;  /* 0x0000000507467224 */ /* 0x000fc400078e0246 */
[--C-:B------:R-:W-:Y:S01]  /*1c80*/  @!P0 IMAD.IADD R64, R64, 0x1, -R7.reuse ;  /* 0x0000000140408824 */ /* 0x100fe200078e0a07 */
[C---:B------:R-:W-:Y:S01]  /*1c90*/  ISETP.GT.U32.AND P0, PT, R7.reuse, R62, PT ;  /* 0x0000003e0700720c */ /* 0x040fe20003f04070 */
[----:B------:R-:W-:Y:S01]  /*1ca0*/  @!P1 IMAD.IADD R56, R56, 0x1, -R7 ;  /* 0x0000000138389824 */ /* 0x000fe200078e0a07 */
[----:B------:R-:W-:Y:S01]  /*1cb0*/  ISETP.GT.U32.AND P1, PT, R7, R66, PT ;  /* 0x000000420700720c */ /* 0x000fe20003f24070 */
[----:B------:R-:W-:-:S04]  /*1cc0*/  IMAD.HI.U32 R5, R8, R11, RZ ;  /* 0x0000000b08057227 */ /* 0x000fc800078e00ff */
[----:B------:R-:W-:-:S04]  /*1cd0*/  IMAD.HI.U32 R9, R8, R74, RZ ;  /* 0x0000004a08097227 */ /* 0x000fc800078e00ff */
[----:B------:R-:W-:-:S04]  /*1ce0*/  IMAD.HI.U32 R8, R8, R76, RZ ;  /* 0x0000004c08087227 */ /* 0x000fc800078e00ff */
[----:B------:R-:W-:Y:S02]  /*1cf0*/  IMAD.MOV R72, RZ, RZ, -R5 ;  /* 0x000000ffff487224 */ /* 0x000fe400078e0a05 */
[----:B------:R-:W-:Y:S02]  /*1d00*/  IMAD.MOV R5, RZ, RZ, -R8 ;  /* 0x000000ffff057224 */ /* 0x000fe400078e0a08 */
[C---:B------:R-:W-:Y:S02]  /*1d10*/  IMAD R8, R7.reuse, R72, R11 ;  /* 0x0000004807087224 */ /* 0x040fe400078e020b */
[--C-:B------:R-:W-:Y:S01]  /*1d20*/  @!P3 IMAD.IADD R60, R60, 0x1, -R7.reuse ;  /* 0x000000013c3cb824 */ /* 0x100fe200078e0a07 */
[C---:B------:R-:W-:Y:S01]  /*1d30*/  ISETP.GT.U32.AND P3, PT, R7.reuse, R70, PT ;  /* 0x000000460700720c */ /* 0x040fe20003f64070 */
[C---:B------:R-:W-:Y:S01]  /*1d40*/  IMAD R76, R7.reuse, R5, R76 ;  /* 0x00000005074c7224 */ /* 0x040fe200078e024c */
[----:B------:R-:W-:Y:S01]  /*1d50*/  LOP3.LUT R5, R4, 0x7, RZ, 0xc0, !PT ;  /* 0x0000000704057812 */ /* 0x000fe200078ec0ff */
[----:B------:R-:W-:Y:S01]  /*1d60*/  @!P5 IMAD.MOV R52, RZ, RZ, -R52 ;  /* 0x000000ffff34d224 */ /* 0x000fe200078e0a34 */
[C---:B------:R-:W-:Y:S01]  /*1d70*/  ISETP.GT.U32.AND P5, PT, R7.reuse, R64, PT ;  /* 0x000000400700720c */ /* 0x040fe20003fa4070 */
[--C-:B------:R-:W-:Y:S01]  /*1d80*/  @!P0 IMAD.IADD R62, R62, 0x1, -R7.reuse ;  /* 0x000000013e3e8824 */ /* 0x100fe200078e0a07 */
[C---:B------:R-:W-:Y:S01]  /*1d90*/  ISETP.GT.U32.AND P0, PT, R7.reuse, R8, PT ;  /* 0x000000080700720c */ /* 0x040fe20003f04070 */
[----:B------:R-:W-:Y:S01]  /*1da0*/  @!P1 IMAD.IADD R66, R66, 0x1, -R7 ;  /* 0x0000000142429824 */ /* 0x000fe200078e0a07 */
[----:B------:R-:W-:Y:S01]  /*1db0*/  ISETP.GT.U32.AND P1, PT, R7, R76, PT ;  /* 0x0000004c0700720c */ /* 0x000fe20003f24070 */
[----:B------:R-:W-:-:S02]  /*1dc0*/  IMAD.MOV R9, RZ, RZ, -R9 ;  /* 0x000000ffff097224 */ /* 0x000fc400078e0a09 */
[--C-:B------:R-:W-:Y:S01]  /*1dd0*/  @!P6 IMAD.IADD R58, R58, 0x1, -R7.reuse ;  /* 0x000000013a3ae824 */ /* 0x100fe200078e0a07 */
[C---:B------:R-:W-:Y:S01]  /*1de0*/  ISETP.GT.U32.AND P6, PT, R7.reuse, R68, PT ;  /* 0x000000440700720c */ /* 0x040fe20003fc4070 */
[C---:B------:R-:W-:Y:S02]  /*1df0*/  IMAD R74, R7.reuse, R9, R74 ;  /* 0x00000009074a7224 */ /* 0x040fe400078e024a */
[--C-:B------:R-:W-:Y:S02]  /*1e00*/  @!P3 IMAD.IADD R70, R70, 0x1, -R7.reuse ;  /* 0x000000014646b824 */ /* 0x100fe400078e0a07 */
[--C-:B------:R-:W-:Y:S01]  /*1e10*/  @!P5 IMAD.IADD R64, R64, 0x1, -R7.reuse ;  /* 0x000000014040d824 */ /* 0x100fe200078e0a07 */
[----:B------:R-:W-:Y:S01]  /*1e20*/  ISETP.GT.U32.AND P3, PT, R7, R74, PT ;  /* 0x0000004a0700720c */ /* 0x000fe20003f64070 */
[--C-:B------:R-:W-:Y:S01]  /*1e30*/  @!P0 IMAD.IADD R8, R8, 0x1, -R7.reuse ;  /* 0x0000000108088824 */ /* 0x100fe200078e0a07 */
[----:B------:R-:W-:Y:S01]  /*1e40*/  ISETP.GE.AND P5, PT, R19, RZ, PT ;  /* 0x000000ff1300720c */ /* 0x000fe20003fa6270 */
[--C-:B------:R-:W-:Y:S01]  /*1e50*/  @!P1 IMAD.IADD R76, R76, 0x1, -R7.reuse ;  /* 0x000000014c4c9824 */ /* 0x100fe200078e0a07 */
[----:B------:R-:W-:Y:S01]  /*1e60*/  ISETP.GE.AND P0, PT, R15, RZ, PT ;  /* 0x000000ff0f00720c */ /* 0x000fe20003f06270 */
[----:B------:R-:W-:Y:S01]  /*1e70*/  IMAD.SHL.U32 R9, R4, 0x8, RZ ;  /* 0x0000000804097824 */ /* 0x000fe200078e00ff */
[----:B------:R-:W-:Y:S01]  /*1e80*/  ISETP.GE.AND P1, PT, R21, RZ, PT ;  /* 0x000000ff1500720c */ /* 0x000fe20003f26270 */
[--C-:B------:R-:W-:Y:S01]  /*1e90*/  @!P6 IMAD.IADD R68, R68, 0x1, -R7.reuse ;  /* 0x000000014444e824 */ /* 0x100fe200078e0a07 */
[----:B------:R-:W-:Y:S01]  /*1ea0*/  ISETP.GE.AND P6, PT, R13, RZ, PT ;  /* 0x000000ff0d00720c */ /* 0x000fe20003fc6270 */
[----:B------:R-:W-:Y:S01]  /*1eb0*/  @!P4 IMAD.MOV R54, RZ, RZ, -R54 ;  /* 0x000000ffff36c224 */ /* 0x000fe200078e0a36 */
[----:B------:R-:W-:Y:S01]  /*1ec0*/  LOP3.LUT R72, R9, 0x30, RZ, 0xc0, !PT ;  /* 0x0000003009487812 */ /* 0x000fe200078ec0ff */
[----:B------:R-:W-:Y:S01]  /*1ed0*/  @!P2 IMAD.MOV R56, RZ, RZ, -R56 ;  /* 0x000000ffff38a224 */ /* 0x000fe200078e0a38 */
[C---:B------:R-:W-:Y:S01]  /*1ee0*/  ISETP.GT.U32.AND P2, PT, R7.reuse, R68, PT ;  /* 0x000000440700720c */ /* 0x040fe20003f44070 */
[----:B------:R-:W-:Y:S01]  /*1ef0*/  @!P3 IMAD.IADD R74, R74, 0x1, -R7 ;  /* 0x000000014a4ab824 */ /* 0x000fe200078e0a07 */
[C---:B------:R-:W-:Y:S01]  /*1f00*/  ISETP.GT.U32.AND P3, PT, R7.reuse, R66, PT ;  /* 0x000000420700720c */ /* 0x040fe20003f64070 */
[----:B------:R-:W-:Y:S01]  /*1f10*/  @!P5 IMAD.MOV R58, RZ, RZ, -R58 ;  /* 0x000000ffff3ad224 */ /* 0x000fe200078e0a3a */
[C---:B------:R-:W-:Y:S01]  /*1f20*/  ISETP.GT.U32.AND P4, PT, R7.reuse, R70, PT ;  /* 0x000000460700720c */ /* 0x040fe20003f84070 */
[----:B------:R-:W-:Y:S01]  /*1f30*/  @!P0 IMAD.MOV R62, RZ, RZ, -R62 ;  /* 0x000000ffff3e8224 */ /* 0x000fe200078e0a3e */
[C---:B------:R-:W-:Y:S01]  /*1f40*/  ISETP.GT.U32.AND P5, PT, R7.reuse, R8, PT ;  /* 0x000000080700720c */ /* 0x040fe20003fa4070 */
[----:B------:R-:W-:Y:S01]  /*1f50*/  @!P1 IMAD.MOV R64, RZ, RZ, -R64 ;  /* 0x000000ffff409224 */ /* 0x000fe200078e0a40 */
[----:B------:R-:W-:Y:S01]  /*1f60*/  ISETP.GT.U32.AND P0, PT, R7, R76, PT ;  /* 0x0000004c0700720c */ /* 0x000fe20003f04070 */
[----:B------:R-:W-:Y:S01]  /*1f70*/  IMAD R78, R5, 0x40, R72 ;  /* 0x00000040054e7824 */ /* 0x000fe200078e0248 */
[----:B------:R-:W-:Y:S01]  /*1f80*/  ISETP.GT.U32.AND P1, PT, R7, R74, PT ;  /* 0x0000004a0700720c */ /* 0x000fe20003f24070 */
[----:B------:R-:W-:-:S02]  /*1f90*/  IMAD.SHL.U32 R9, R4, 0x2, RZ ;  /* 0x0000000204097824 */ /* 0x000fc400078e00ff */
[----:B------:R-:W-:Y:S02]  /*1fa0*/  IMAD R72, R5, 0x90, RZ ;  /* 0x0000009005487824 */ /* 0x000fe400078e02ff */
[----:B------:R-:W-:Y:S02]  /*1fb0*/  IMAD.SHL.U32 R4, R4, 0x40, RZ ;  /* 0x0000004004047824 */ /* 0x000fe400078e00ff */
[----:B------:R-:W-:Y:S01]  /*1fc0*/  @!P3 IMAD.IADD R66, R66, 0x1, -R7 ;  /* 0x000000014242b824 */ /* 0x000fe200078e0a07 */
[----:B------:R-:W-:Y:S01]  /*1fd0*/  LOP3.LUT R5, R72, 0x10, R9, 0x78, !PT ;  /* 0x0000001048057812 */ /* 0x000fe200078e7809 */
[--C-:B------:R-:W-:Y:S01]  /*1fe0*/  @!P2 IMAD.IADD R68, R68, 0x1, -R7.reuse ;  /* 0x000000014444a824 */ /* 0x100fe200078e0a07 */
[----:B------:R-:W-:Y:S01]  /*1ff0*/  ISETP.GE.AND P3, PT, R25, RZ, PT ;  /* 0x000000ff1900720c */ /* 0x000fe20003f66270 */
[--C-:B------:R-:W-:Y:S01]  /*2000*/  @!P4 IMAD.IADD R70, R70, 0x1, -R7.reuse ;  /* 0x000000014646c824 */ /* 0x100fe200078e0a07 */
[----:B------:R-:W-:Y:S01]  /*2010*/  LOP3.LUT R4, R5, 0x400, R4, 0xf8, !PT ;  /* 0x0000040005047812 */ /* 0x000fe200078ef804 */
[----:B------:R-:W-:Y:S01]  /*2020*/  @!P5 IMAD.IADD R8, R8, 0x1, -R7 ;  /* 0x000000010808d824 */ /* 0x000fe200078e0a07 */
[----:B------:R-:W-:Y:S01]  /*2030*/  LOP3.LUT R5, R78, 0x30, R9, 0x78, !PT ;  /* 0x000000304e057812 */ /* 0x000fe200078e7809 */
[--C-:B------:R-:W-:Y:S01]  /*2040*/  @!P0 IMAD.IADD R76, R76, 0x1, -R7.reuse ;  /* 0x000000014c4c8824 */ /* 0x100fe200078e0a07 */
[----:B------:R-:W0:Y:S01]  /*2050*/  LDC R9, c[0x0][0x240] ;  /* 0x00009000ff097b82 */ /* 0x000e220000000800 */
[----:B------:R-:W-:Y:S01]  /*2060*/  @!P1 IMAD.IADD R74, R74, 0x1, -R7 ;  /* 0x000000014a4a9824 */ /* 0x000fe200078e0a07 */
[----:B------:R-:W-:Y:S01]  /*2070*/  ISETP.NE.AND P1, PT, R23, RZ, PT ;  /* 0x000000ff1700720c */ /* 0x000fe20003f25270 */
[----:B------:R-:W-:Y:S01]  /*2080*/  IMAD.MOV.U32 R72, RZ, RZ, R8 ;  /* 0x000000ffff487224 */ /* 0x000fe200078e0008 */
[----:B------:R-:W-:Y:S01]  /*2090*/  LOP3.LUT R7, RZ, R23, RZ, 0x33, !PT ;  /* 0x00000017ff077212 */ /* 0x000fe200078e33ff */
[----:B------:R-:W-:Y:S01]  /*20a0*/  @!P6 IMAD.MOV R60, RZ, RZ, -R60 ;  /* 0x000000ffff3ce224 */ /* 0x000fe200078e0a3c */
[----:B------:R-:W-:Y:S01]  /*20b0*/  ISETP.GE.AND P2, PT, R27, RZ, PT ;  /* 0x000000ff1b00720c */ /* 0x000fe20003f46270 */
[----:B------:R-:W-:Y:S01]  /*20c0*/  @!P3 IMAD.MOV R66, RZ, RZ, -R66 ;  /* 0x000000ffff42b224 */ /* 0x000fe200078e0a42 */
[----:B------:R-:W-:Y:S01]  /*20d0*/  SEL R8, R7, R36, !P1 ;  /* 0x0000002407087207 */ /* 0x000fe20004800000 */
[----:B------:R-:W-:Y:S01]  /*20e0*/  IMAD R6, R6, UR8, RZ ;  /* 0x0000000806067c24 */ /* 0x000fe2000f8e02ff */
[----:B------:R-:W1:Y:S01]  /*20f0*/  LDC.64 R36, c[0x0][0x218] ;  /* 0x00008600ff247b82 */ /* 0x000e620000000a00 */
[----:B------:R-:W-:Y:S01]  /*2100*/  ISETP.GE.AND P4, PT, R29, RZ, PT ;  /* 0x000000ff1d00720c */ /* 0x000fe20003f86270 */
[----:B------:R-:W-:Y:S01]  /*2110*/  ULDC UR8, c[0x0][0x230] ;  /* 0x00008c0000087ab9 */ /* 0x000fe20000000800 */
[----:B------:R-:W-:-:S02]  /*2120*/  ISETP.GE.AND P5, PT, R31, RZ, PT ;  /* 0x000000ff1f00720c */ /* 0x000fc40003fa6270 */
[----:B------:R-:W-:Y:S02]  /*2130*/  CS2R R78, SRZ ;  /* 0x00000000004e7805 */ /* 0x000fe4000001ff00 */
[----:B------:R-:W-:Y:S01]  /*2140*/  ISETP.GE.AND P0, PT, R33, RZ, PT ;  /* 0x000000ff2100720c */ /* 0x000fe20003f06270 */
[----:B------:R-:W-:Y:S01]  /*2150*/  IMAD.U32 R15, RZ, RZ, UR8 ;  /* 0x00000008ff0f7e24 */ /* 0x000fe2000f8e00ff */
[----:B------:R-:W-:Y:S02]  /*2160*/  ISETP.GE.AND P6, PT, R17, RZ, PT ;  /* 0x000000ff1100720c */ /* 0x000fe40003fc6270 */
[C---:B------:R-:W-:Y:S01]  /*2170*/  SEL R10, R7.reuse, R10, !P1 ;  /* 0x0000000a070a7207 */ /* 0x040fe20004800000 */
[----:B------:R-:W-:Y:S01]  /*2180*/  @!P2 IMAD.MOV R68, RZ, RZ, -R68 ;  /* 0x000000ffff44a224 */ /* 0x000fe200078e0a44 */
[C---:B------:R-:W-:Y:S02]  /*2190*/  SEL R14, R7.reuse, R14, !P1 ;  /* 0x0000000e070e7207 */ /* 0x040fe40004800000 */
[C---:B------:R-:W-:Y:S01]  /*21a0*/  SEL R40, R7.reuse, R40, !P1 ;  /* 0x0000002807287207 */ /* 0x040fe20004800000 */
[----:B------:R-:W-:Y:S01]  /*21b0*/  @!P4 IMAD.MOV R70, RZ, RZ, -R70 ;  /* 0x000000ffff46c224 */ /* 0x000fe200078e0a46 */
[C---:B------:R-:W-:Y:S01]  /*21c0*/  SEL R18, R7.reuse, R18, !P1 ;  /* 0x0000001207127207 */ /* 0x040fe20004800000 */
[----:B------:R-:W-:Y:S01]  /*21d0*/  @!P5 IMAD.MOV R72, RZ, RZ, -R72 ;  /* 0x000000ffff48d224 */ /* 0x000fe200078e0a48 */
[C---:B------:R-:W-:Y:S01]  /*21e0*/  SEL R20, R7.reuse, R20, !P1 ;  /* 0x0000001407147207 */ /* 0x040fe20004800000 */
[----:B------:R-:W-:Y:S01]  /*21f0*/  @!P0 IMAD.MOV R74, RZ, RZ, -R74 ;  /* 0x000000ffff4a8224 */ /* 0x000fe200078e0a4a */
[C---:B------:R-:W-:Y:S01]  /*2200*/  SEL R22, R7.reuse, R22, !P1 ;  /* 0x0000001607167207 */ /* 0x040fe20004800000 */
[----:B------:R-:W-:Y:S01]  /*2210*/  @!P6 IMAD.MOV R76, RZ, RZ, -R76 ;  /* 0x000000ffff4ce224 */ /* 0x000fe200078e0a4c */
[C---:B------:R-:W-:Y:S01]  /*2220*/  SEL R24, R7.reuse, R24, !P1 ;  /* 0x0000001807187207 */ /* 0x040fe20004800000 */
[-C--:B0-----:R-:W-:Y:S01]  /*2230*/  IMAD R10, R10, R9.reuse, RZ ;  /* 0x000000090a0a7224 */ /* 0x081fe200078e02ff */
[C---:B------:R-:W-:Y:S01]  /*2240*/  SEL R26, R7.reuse, R26, !P1 ;  /* 0x0000001a071a7207 */ /* 0x040fe20004800000 */
[-C--:B------:R-:W-:Y:S01]  /*2250*/  IMAD R14, R14, R9.reuse, RZ ;  /* 0x000000090e0e7224 */ /* 0x080fe200078e02ff */
        /* <DEDUP_REMOVED lines=44> */
[----:B------:R-:W-:Y:S01]  /*2520*/  SEL R7, R7, R76, !P1 ;  /* 0x0000004c07077207 */ /* 0x000fe20004800000 */
[-C--:B------:R-:W-:Y:S01]  /*2530*/  IMAD R62, R62, R9.reuse, RZ ;  /* 0x000000093e3e7224 */ /* 0x080fe200078e02ff */
[-C--:B-1----:R-:W-:Y:S01]  /*2540*/  LEA R40, P6, R10, R36.reuse, 0x1 ;  /* 0x000000240a287211 */ /* 0x082fe200078c08ff */
[-C--:B------:R-:W-:Y:S01]  /*2550*/  IMAD R64, R64, R9.reuse, RZ ;  /* 0x0000000940407224 */ /* 0x080fe200078e02ff */
[-C--:B------:R-:W-:Y:S01]  /*2560*/  LEA R28, P1, R14, R36.reuse, 0x1 ;  /* 0x000000240e1c7211 */ /* 0x080fe200078208ff */
[----:B------:R-:W-:Y:S01]  /*2570*/  IMAD R66, R66, R9, RZ ;  /* 0x0000000942427224 */ /* 0x000fe200078e02ff */
[----:B------:R-:W-:Y:S01]  /*2580*/  LEA.HI.X.SX32 R29, R10, R37, 0x1, P6 ;  /* 0x000000250a1d7211 */ /* 0x000fe200030f0eff */
[-C--:B------:R-:W-:Y:S01]  /*2590*/  IMAD R68, R68, R9.reuse, RZ ;  /* 0x0000000944447224 */ /* 0x080fe200078e02ff */
[-C--:B------:R-:W-:Y:S01]  /*25a0*/  LEA R48, P2, R18, R36.reuse, 0x1 ;  /* 0x0000002412307211 */ /* 0x080fe200078408ff */
[----:B------:R-:W0:Y:S01]  /*25b0*/  LDC R10, c[0x0][0x238] ;  /* 0x00008e00ff0a7b82 */ /* 0x000e220000000800 */
[-C--:B------:R-:W-:Y:S01]  /*25c0*/  LEA R132, P3, R20, R36.reuse, 0x1 ;  /* 0x0000002414847211 */ /* 0x080fe200078608ff */
[-C--:B------:R-:W-:Y:S01]  /*25d0*/  IMAD R70, R70, R9.reuse, RZ ;  /* 0x0000000946467224 */ /* 0x080fe200078e02ff */
[-C--:B------:R-:W-:Y:S01]  /*25e0*/  LEA R52, P4, R22, R36.reuse, 0x1 ;  /* 0x0000002416347211 */ /* 0x080fe200078808ff */
[-C--:B------:R-:W-:Y:S01]  /*25f0*/  IMAD R72, R72, R9.reuse, RZ ;  /* 0x0000000948487224 */ /* 0x080fe200078e02ff */
[-C--:B------:R-:W-:Y:S01]  /*2600*/  LEA R134, P5, R24, R36.reuse, 0x1 ;  /* 0x0000002418867211 */ /* 0x080fe200078a08ff */
[-C--:B------:R-:W-:Y:S01]  /*2610*/  IMAD R74, R74, R9.reuse, RZ ;  /* 0x000000094a4a7224 */ /* 0x080fe200078e02ff */
[----:B------:R-:W-:Y:S01]  /*2620*/  LEA R204, P6, R26, R36, 0x1 ;  /* 0x000000241acc7211 */ /* 0x000fe200078c08ff */
[----:B------:R-:W-:Y:S01]  /*2630*/  IMAD R7, R7, R9, RZ ;  /* 0x0000000907077224 */ /* 0x000fe200078e02ff */
[----:B------:R-:W-:-:S02]  /*2640*/  LEA.HI.X.SX32 R49, R14, R37, 0x1, P1 ;  /* 0x000000250e317211 */ /* 0x000fc400008f0eff */
[----:B------:R-:W-:Y:S02]  /*2650*/  CS2R R76, SRZ ;  /* 0x00000000004c7805 */ /* 0x000fe4000001ff00 */
[----:B------:R-:W-:Y:S02]  /*2660*/  LEA R202, P1, R203, R36, 0x1 ;  /* 0x00000024cbca7211 */ /* 0x000fe400078208ff */
[-C--:B------:R-:W-:Y:S02]  /*2670*/  LEA.HI.X.SX32 R41, R18, R37.reuse, 0x1, P2 ;  /* 0x0000002512297211 */ /* 0x080fe400010f0eff */
[-C--:B------:R-:W-:Y:S02]  /*2680*/  LEA.HI.X.SX32 R53, R20, R37.reuse, 0x1, P3 ;  /* 0x0000002514357211 */ /* 0x080fe400018f0eff */
[-C--:B------:R-:W-:Y:S02]  /*2690*/  LEA.HI.X.SX32 R135, R22, R37.reuse, 0x1, P4 ;  /* 0x0000002516877211 */ /* 0x080fe400020f0eff */
[----:B------:R-:W-:-:S02]  /*26a0*/  LEA.HI.X.SX32 R133, R24, R37, 0x1, P5 ;  /* 0x0000002518857211 */ /* 0x000fc400028f0eff */
[-C--:B------:R-:W-:Y:S02]  /*26b0*/  LEA.HI.X.SX32 R205, R26, R37.reuse, 0x1, P6 ;  /* 0x000000251acd7211 */ /* 0x080fe400030f0eff */
[-C--:B------:R-:W-:Y:S01]  /*26c0*/  LEA R200, P2, R30, R36.reuse, 0x1 ;  /* 0x000000241ec87211 */ /* 0x080fe200078408ff */
[----:B0-----:R-:W-:Y:S01]  /*26d0*/  IMAD.SHL.U32 R172, R10, 0x20, RZ ;  /* 0x000000200aac7824 */ /* 0x001fe200078e00ff */
[-C--:B------:R-:W-:Y:S01]  /*26e0*/  LEA R198, P3, R32, R36.reuse, 0x1 ;  /* 0x0000002420c67211 */ /* 0x080fe200078608ff */
[----:B------:R-:W-:Y:S01]  /*26f0*/  IMAD R174, R10, 0x1f, RZ ;  /* 0x0000001f0aae7824 */ /* 0x000fe200078e02ff */
[-C--:B------:R-:W-:Y:S01]  /*2700*/  LEA R196, P4, R34, R36.reuse, 0x1 ;  /* 0x0000002422c47211 */ /* 0x080fe200078808ff */
[----:B------:R-:W-:Y:S01]  /*2710*/  IMAD R157, R10, 0x1e, RZ ;  /* 0x0000001e0a9d7824 */ /* 0x000fe200078e02ff */
[-C--:B------:R-:W-:Y:S01]  /*2720*/  LEA R194, P5, R8, R36.reuse, 0x1 ;  /* 0x0000002408c27211 */ /* 0x080fe200078a08ff */
[----:B------:R-:W-:Y:S01]  /*2730*/  IMAD R158, R10, 0x1d, RZ ;  /* 0x0000001d0a9e7824 */ /* 0x000fe200078e02ff */
[-C--:B------:R-:W-:Y:S01]  /*2740*/  LEA R192, P6, R38, R36.reuse, 0x1 ;  /* 0x0000002426c07211 */ /* 0x080fe200078c08ff */
[C---:B------:R-:W-:Y:S01]  /*2750*/  IMAD R154, R10.reuse, 0x1c, RZ ;  /* 0x0000001c0a9a7824 */ /* 0x040fe200078e02ff */
[-C--:B------:R-:W-:Y:S01]  /*2760*/  LEA.HI.X.SX32 R203, R203, R37.reuse, 0x1, P1 ;  /* 0x00000025cbcb7211 */ /* 0x080fe200008f0eff */
[C---:B------:R-:W-:Y:S01]  /*2770*/  IMAD R153, R10.reuse, 0x1b, RZ ;  /* 0x0000001b0a997824 */ /* 0x040fe200078e02ff */
[-C--:B------:R-:W-:Y:S01]  /*2780*/  LEA R188, P1, R189, R36.reuse, 0x1 ;  /* 0x00000024bdbc7211 */ /* 0x080fe200078208ff */
[----:B------:R-:W-:Y:S01]  /*2790*/  IMAD R151, R10, 0x1a, RZ ;  /* 0x0000001a0a977824 */ /* 0x000fe200078e02ff */
[-C--:B------:R-:W-:Y:S01]  /*27a0*/  LEA.HI.X.SX32 R201, R30, R37.reuse, 0x1, P2 ;  /* 0x000000251ec97211 */ /* 0x080fe200010f0eff */
        /* <DEDUP_REMOVED lines=9> */
[-C--:B------:R-:W-:Y:S01]  /*2840*/  LEA R186, P2, R42, R36.reuse, 0x1 ;  /* 0x000000242aba7211 */ /* 0x080fe200078408ff */
[----:B------:R-:W-:Y:S01]  /*2850*/  IMAD R11, R10, 0x12, RZ ;  /* 0x000000120a0b7824 */ /* 0x000fe200078e02ff */
[-C--:B------:R-:W-:Y:S01]  /*2860*/  LEA R184, P3, R44, R36.reuse, 0x1 ;  /* 0x000000242cb87211 */ /* 0x080fe200078608ff */
[----:B------:R-:W-:Y:S01]  /*2870*/  IMAD R8, R10, 0x11, RZ ;  /* 0x000000110a087824 */ /* 0x000fe200078e02ff */
[-C--:B------:R-:W-:Y:S01]  /*2880*/  LEA R182, P4, R46, R36.reuse, 0x1 ;  /* 0x000000242eb67211 */ /* 0x080fe200078808ff */
[C---:B------:R-:W-:Y:S01]  /*2890*/  IMAD.SHL.U32 R17, R10.reuse, 0x10, RZ ;  /* 0x000000100a117824 */ /* 0x040fe200078e00ff */
        /* <DEDUP_REMOVED lines=13> */
[C---:B------:R-:W-:Y:S01]  /*2970*/  IMAD R24, R10.reuse, 0x9, RZ ;  /* 0x000000090a187824 */ /* 0x040fe200078e02ff */
[-C--:B------:R-:W-:Y:S01]  /*2980*/  LEA.HI.X.SX32 R181, R181, R37.reuse, 0x1, P5 ;  /* 0x00000025b5b57211 */ /* 0x080fe200028f0eff */
[----:B------:R-:W-:Y:S01]  /*2990*/  IMAD.SHL.U32 R150, R10, 0x8, RZ ;  /* 0x000000080a967824 */ /* 0x000fe200078e00ff */
[----:B------:R-:W-:Y:S01]  /*29a0*/  LEA.HI.X.SX32 R179, R50, R37, 0x1, P6 ;  /* 0x0000002532b37211 */ /* 0x000fe200030f0eff */
[----:B------:R-:W-:Y:S01]  /*29b0*/  IMAD R25, R10, 0x7, RZ ;  /* 0x000000070a197824 */ /* 0x000fe200078e02ff */
[-C--:B------:R-:W-:Y:S01]  /*29c0*/  LEA R144, P2, R54, R36.reuse, 0x1 ;  /* 0x0000002436907211 */ /* 0x080fe200078408ff */
[----:B------:R-:W-:Y:S01]  /*29d0*/  IMAD R163, R10, 0x6, RZ ;  /* 0x000000060aa37824 */ /* 0x000fe200078e02ff */
[-C--:B------:R-:W-:Y:S01]  /*29e0*/  LEA R146, P3, R56, R36.reuse, 0x1 ;  /* 0x0000002438927211 */ /* 0x080fe200078608ff */
[----:B------:R-:W-:Y:S01]  /*29f0*/  IMAD R162, R10, 0x5, RZ ;  /* 0x000000050aa27824 */ /* 0x000fe200078e02ff */
[-C--:B------:R-:W-:Y:S01]  /*2a00*/  LEA R224, P4, R58, R36.reuse, 0x1 ;  /* 0x000000243ae07211 */ /* 0x080fe200078808ff */
[----:B------:R-:W-:Y:S01]  /*2a10*/  IMAD.SHL.U32 R161, R10, 0x4, RZ ;  /* 0x000000040aa17824 */ /* 0x000fe200078e00ff */
[-C--:B------:R-:W-:Y:S01]  /*2a20*/  LEA R148, P5, R60, R36.reuse, 0x1 ;  /* 0x000000243c947211 */ /* 0x080fe200078a08ff */
[----:B------:R-:W-:Y:S01]  /*2a30*/  IMAD R9, R10, 0x3, RZ ;  /* 0x000000030a097824 */ /* 0x000fe200078e02ff */
[----:B------:R-:W-:-:S02]  /*2a40*/  LEA R222, P6, R62, R36, 0x1 ;  /* 0x000000243ede7211 */ /* 0x000fc400078c08ff */
[----:B------:R-:W-:Y:S02]  /*2a50*/  CS2R R32, SRZ ;  /* 0x0000000000207805 */ /* 0x000fe4000001ff00 */
[-C--:B------:R-:W-:Y:S02]  /*2a60*/  LEA.HI.X.SX32 R177, R177, R37.reuse, 0x1, P1 ;  /* 0x00000025b1b17211 */ /* 0x080fe400008f0eff */
[----:B------:R-:W-:Y:S02]  /*2a70*/  CS2R R34, SRZ ;  /* 0x0000000000227805 */ /* 0x000fe4000001ff00 */
[----:B------:R-:W-:Y:S02]  /*2a80*/  LEA R226, P1, R64, R36, 0x1 ;  /* 0x0000002440e27211 */ /* 0x000fe400078208ff */
[-C--:B------:R-:W-:Y:S02]  /*2a90*/  LEA.HI.X.SX32 R145, R54, R37.reuse, 0x1, P2 ;  /* 0x0000002536917211 */ /* 0x080fe400010f0eff */
[----:B------:R-:W-:-:S02]  /*2aa0*/  LEA.HI.X.SX32 R147, R56, R37, 0x1, P3 ;  /* 0x0000002538937211 */ /* 0x000fc400018f0eff */
[----:B------:R-:W-:Y:S02]  /*2ab0*/  CS2R R56, SRZ ;  /* 0x0000000000387805 */ /* 0x000fe4000001ff00 */
[-C--:B------:R-:W-:Y:S02]  /*2ac0*/  LEA.HI.X.SX32 R225, R58, R37.reuse, 0x1, P4 ;  /* 0x000000253ae17211 */ /* 0x080fe400020f0eff */
[----:B------:R-:W-:Y:S02]  /*2ad0*/  CS2R R58, SRZ ;  /* 0x00000000003a7805 */ /* 0x000fe4000001ff00 */
[-C--:B------:R-:W-:Y:S02]  /*2ae0*/  LEA.HI.X.SX32 R45, R60, R37.reuse, 0x1, P5 ;  /* 0x000000253c2d7211 */ /* 0x080fe400028f0eff */
[----:B------:R-:W-:Y:S02]  /*2af0*/  CS2R R60, SRZ ;  /* 0x00000000003c7805 */ /* 0x000fe4000001ff00 */
[----:B------:R-:W-:-:S02]  /*2b00*/  LEA.HI.X.SX32 R51, R62, R37, 0x1, P6 ;  /* 0x000000253e337211 */ /* 0x000fc400030f0eff */
[----:B------:R-:W-:Y:S02]  /*2b10*/  CS2R R62, SRZ ;  /* 0x00000000003e7805 */ /* 0x000fe4000001ff00 */
[-C--:B------:R-:W-:Y:S02]  /*2b20*/  LEA R228, P2, R66, R36.reuse, 0x1 ;  /* 0x0000002442e47211 */ /* 0x080fe400078408ff */
[-C--:B------:R-:W-:Y:S02]  /*2b30*/  LEA R138, P3, R68, R36.reuse, 0x1 ;  /* 0x00000024448a7211 */ /* 0x080fe400078608ff */
[-C--:B------:R-:W-:Y:S02]  /*2b40*/  LEA R128, P4, R70, R36.reuse, 0x1 ;  /* 0x0000002446807211 */ /* 0x080fe400078808ff */
[-C--:B------:R-:W-:Y:S02]  /*2b50*/  LEA R38, P5, R72, R36.reuse, 0x1 ;  /* 0x0000002448267211 */ /* 0x080fe400078a08ff */
[----:B------:R-:W-:-:S02]  /*2b60*/  LEA R136, P6, R74, R36, 0x1 ;  /* 0x000000244a887211 */ /* 0x000fc400078c08ff */
[-C--:B------:R-:W-:Y:S02]  /*2b70*/  LEA.HI.X.SX32 R55, R64, R37.reuse, 0x1, P1 ;  /* 0x0000002540377211 */ /* 0x080fe400008f0eff */
[----:B------:R-:W-:Y:S02]  /*2b80*/  CS2R R64, SRZ ;  /* 0x0000000000407805 */ /* 0x000fe4000001ff00 */
[C---:B------:R-:W-:Y:S02]  /*2b90*/  LEA R190, P0, R6.reuse, UR10, 0x1 ;  /* 0x0000000a06be7c11 */ /* 0x040fe4000f8008ff */
[C---:B------:R-:W-:Y:S02]  /*2ba0*/  LEA R36, P1, R7.reuse, R36, 0x1 ;  /* 0x0000002407247211 */ /* 0x040fe400078208ff */
[----:B------:R-:W-:Y:S01]  /*2bb0*/  LEA.HI.X.SX32 R191, R6, UR11, 0x1, P0 ;  /* 0x0000000b06bf7c11 */ /* 0x000fe200080f0eff */
[C---:B------:R-:W-:Y:S01]  /*2bc0*/  IMAD R6, R10.reuse, 0x17, RZ ;  /* 0x000000170a067824 */ /* 0x040fe200078e02ff */
[-C--:B------:R-:W-:Y:S01]  /*2bd0*/  LEA.HI.X.SX32 R129, R7, R37.reuse, 0x1, P1 ;  /* 0x0000002507817211 */ /* 0x080fe200008f0eff */
[----:B------:R-:W-:Y:S01]  /*2be0*/  IMAD R7, R10, 0x18, RZ ;  /* 0x000000180a077824 */ /* 0x000fe200078e02ff */
        /* <DEDUP_REMOVED lines=8> */
[----:B------:R-:W-:Y:S02]  /*2c70*/  LEA.HI.X.SX32 R137, R74, R37, 0x1, P6 ;  /* 0x000000254a897211 */ /* 0x000fe400030f0eff */
[----:B------:R-:W-:Y:S01]  /*2c80*/  CS2R R74, SRZ ;  /* 0x00000000004a7805 */ /* 0x000fe2000001ff00 */
[----:B------:R-:W-:Y:S01]  /*2c90*/  IMAD.SHL.U32 R10, R10, 0x2, RZ ;  /* 0x000000020a0a7824 */ /* 0x000fe200078e00ff */
[C---:B------:R-:W-:Y:S02]  /*2ca0*/  LOP3.LUT R13, R4.reuse, 0x20, RZ, 0x3c, !PT ;  /* 0x00000020040d7812 */ /* 0x040fe400078e3cff */
[C---:B------:R-:W-:Y:S02]  /*2cb0*/  LOP3.LUT R14, R4.reuse, 0x40, RZ, 0x3c, !PT ;  /* 0x00000040040e7812 */ /* 0x040fe400078e3cff */
[----:B------:R-:W-:-:S07]  /*2cc0*/  LOP3.LUT R164, R4, 0x60, RZ, 0x3c, !PT ;  /* 0x0000006004a47812 */ /* 0x000fce00078e3cff */
.L_x_1:
[C---:B------:R-:W-:Y:S01]  /*2cd0*/  ISETP.GT.AND P0, PT, R15.reuse, 0x2, PT ;  /* 0x000000020f00780c */ /* 0x040fe20003f04270 */
[----:B------:R-:W-:Y:S01]  /*2ce0*/  IMAD.WIDE R26, R10, 0x2, R190 ;  /* 0x000000020a1a7825 */ /* 0x000fe200078e02be */
[----:B------:R-:W-:Y:S02]  /*2cf0*/  ISETP.GT.AND P2, PT, R15, 0x4, PT ;  /* 0x000000040f00780c */ /* 0x000fe40003f44270 */
[----:B------:R-:W-:Y:S01]  /*2d00*/  PRMT R223, RZ, 0x7610, R223 ;  /* 0x00007610ffdf7816 */ /* 0x000fe200000000df */
[----:B------:R-:W-:Y:S01]  /*2d10*/  IMAD.WIDE R42, R161, 0x2, R190 ;  /* 0x00000002a12a7825 */ /* 0x000fe200078e02be */
[----:B------:R-:W-:Y:S02]  /*2d20*/  PRMT R215, RZ, 0x7610, R215 ;  /* 0x00007610ffd77816 */ /* 0x000fe400000000d7 */
[----:B------:R-:W-:Y:S01]  /*2d30*/  ISETP.GT.AND P1, PT, R15, 0x3, PT ;  /* 0x000000030f00780c */ /* 0x000fe20003f24270 */
[----:B------:R-:W-:Y:S01]  /*2d40*/  IMAD.WIDE R30, R9, 0x2, R190 ;  /* 0x00000002091e7825 */ /* 0x000fe200078e02be */
[----:B------:R-:W-:-:S03]  /*2d50*/  PRMT R212, RZ, 0x7610, R212 ;  /* 0x00007610ffd47816 */ /* 0x000fc600000000d4 */
[----:B------:R0:W2:Y:S01]  /*2d60*/  @P0 LDG.E.U16 R223, desc[UR6][R26.64] ;  /* 0x000000061adf0981 */ /* 0x0000a2000c1e1500 */
[----:B------:R-:W-:-:S03]  /*2d70*/  ISETP.GT.AND P0, PT, R15, 0xa, PT ;  /* 0x0000000a0f00780c */ /* 0x000fc60003f04270 */
[----:B------:R-:W3:Y:S01]  /*2d80*/  @P2 LDG.E.U16 R215, desc[UR6][R42.64] ;  /* 0x000000062ad72981 */ /* 0x000ee2000c1e1500 */
[----:B------:R-:W-:Y:S01]  /*2d90*/  ISETP.GT.AND P2, PT, R15, 0x5, PT ;  /* 0x000000050f00780c */ /* 0x000fe20003f44270 */
[----:B------:R-:W-:Y:S01]  /*2da0*/  IMAD.WIDE R120, R21, 0x2, R190 ;  /* 0x0000000215787825 */ /* 0x000fe200078e02be */
[----:B------:R-:W-:Y:S01]  /*2db0*/  PRMT R142, RZ, 0x7610, R142 ;  /* 0x00007610ff8e7816 */ /* 0x000fe2000000008e */
[----:B------:R1:W4:Y:S01]  /*2dc0*/  @P1 LDG.E.U16 R212, desc[UR6][R30.64] ;  /* 0x000000061ed41981 */ /* 0x000322000c1e1500 */
[----:B------:R-:W-:Y:S01]  /*2dd0*/  PRMT R221, RZ, 0x7610, R221 ;  /* 0x00007610ffdd7816 */ /* 0x000fe200000000dd */
[----:B0-----:R-:W-:Y:S01]  /*2de0*/  IMAD.WIDE R26, R162, 0x2, R190 ;  /* 0x00000002a21a7825 */ /* 0x001fe200078e02be */
[C---:B------:R-:W-:Y:S02]  /*2df0*/  ISETP.GT.AND P3, PT, R15.reuse, 0x6, PT ;  /* 0x000000060f00780c */ /* 0x040fe40003f64270 */
[C---:B------:R-:W-:Y:S02]  /*2e00*/  ISETP.GT.AND P4, PT, R15.reuse, 0x7, PT ;  /* 0x000000070f00780c */ /* 0x040fe40003f84270 */
[C---:B------:R-:W-:Y:S01]  /*2e10*/  ISETP.GT.AND P1, PT, R15.reuse, 0x9, PT ;  /* 0x000000090f00780c */ /* 0x040fe20003f24270 */
[----:B------:R-:W5:Y:S01]  /*2e20*/  @P0 LDG.E.U16 R221, desc[UR6][R120.64] ;  /* 0x0000000678dd0981 */ /* 0x000f62000c1e1500 */
[----:B------:R-:W-:-:S03]  /*2e30*/  ISETP.GT.AND P0, PT, R15, 0xe, PT ;  /* 0x0000000e0f00780c */ /* 0x000fc60003f04270 */
[----:B------:R0:W3:Y:S01]  /*2e40*/  @P2 LDG.E.U16 R142, desc[UR6][R26.64] ;  /* 0x000000061a8e2981 */ /* 0x0000e2000c1e1500 */
[----:B------:R-:W-:Y:S01]  /*2e50*/  ISETP.GT.AND P2, PT, R15, 0xb, PT ;  /* 0x0000000b0f00780c */ /* 0x000fe20003f44270 */
[----:B-1----:R-:W-:Y:S01]  /*2e60*/  IMAD.WIDE R30, R163, 0x2, R190 ;  /* 0x00000002a31e7825 */ /* 0x002fe200078e02be */
[----:B------:R-:W-:Y:S02]  /*2e70*/  PRMT R207, RZ, 0x7610, R207 ;  /* 0x00007610ffcf7816 */ /* 0x000fe400000000cf */
[----:B------:R-:W-:Y:S01]  /*2e80*/  PRMT R54, RZ, 0x7610, R54 ;  /* 0x00007610ff367816 */ /* 0x000fe20000000036 */
[----:B------:R-:W-:Y:S01]  /*2e90*/  IMAD.WIDE R42, R25, 0x2, R190 ;  /* 0x00000002192a7825 */ /* 0x000fe200078e02be */
[----:B------:R-:W-:Y:S02]  /*2ea0*/  PRMT R218, RZ, 0x7610, R218 ;  /* 0x00007610ffda7816 */ /* 0x000fe400000000da */
[----:B------:R-:W3:Y:S01]  /*2eb0*/  @P3 LDG.E.U16 R207, desc[UR6][R30.64] ;  /* 0x000000061ecf3981 */ /* 0x000ee2000c1e1500 */
[----:B------:R-:W-:Y:S01]  /*2ec0*/  IMAD.WIDE R118, R24, 0x2, R190 ;  /* 0x0000000218767825 */ /* 0x000fe200078e02be */
[----:B------:R-:W-:-:S02]  /*2ed0*/  PRMT R210, RZ, 0x7610, R210 ;  /* 0x00007610ffd27816 */ /* 0x000fc400000000d2 */
[----:B------:R1:W3:Y:S01]  /*2ee0*/  @P4 LDG.E.U16 R54, desc[UR6][R42.64] ;  /* 0x000000062a364981 */ /* 0x0002e2000c1e1500 */
[----:B------:R-:W-:Y:S01]  /*2ef0*/  PRMT R143, RZ, 0x7610, R143 ;  /* 0x00007610ff8f7816 */ /* 0x000fe2000000008f */
[----:B0-----:R-:W-:Y:S01]  /*2f00*/  IMAD.WIDE R26, R22, 0x2, R190 ;  /* 0x00000002161a7825 */ /* 0x001fe200078e02be */
[C---:B------:R-:W-:Y:S01]  /*2f10*/  ISETP.GT.AND P3, PT, R15.reuse, 0xc, PT ;  /* 0x0000000c0f00780c */ /* 0x040fe20003f64270 */
[----:B------:R0:W2:Y:S01]  /*2f20*/  @P1 LDG.E.U16 R218, desc[UR6][R118.64] ;  /* 0x0000000676da1981 */ /* 0x0000a2000c1e1500 */
[----:B------:R-:W-:-:S03]  /*2f30*/  ISETP.GT.AND P1, PT, R15, 0xd, PT ;  /* 0x0000000d0f00780c */ /* 0x000fc60003f24270 */
[----:B------:R-:W3:Y:S01]  /*2f40*/  @P2 LDG.E.U16 R210, desc[UR6][R26.64] ;  /* 0x000000061ad22981 */ /* 0x000ee2000c1e1500 */
[----:B-1----:R-:W-:Y:S01]  /*2f50*/  IMAD.WIDE R42, R19, 0x2, R190 ;  /* 0x00000002132a7825 */ /* 0x002fe200078e02be */
[C---:B------:R-:W-:Y:S02]  /*2f60*/  ISETP.GT.AND P2, PT, R15.reuse, 0x10, PT ;  /* 0x000000100f00780c */ /* 0x040fe40003f44270 */
[----:B------:R-:W-:Y:S02]  /*2f70*/  PRMT R213, RZ, 0x7610, R213 ;  /* 0x00007610ffd57816 */ /* 0x000fe400000000d5 */
[----:B------:R-:W3:Y:S01]  /*2f80*/  @P0 LDG.E.U16 R143, desc[UR6][R42.64] ;  /* 0x000000062a8f0981 */ /* 0x000ee2000c1e1500 */
[----:B------:R-:W-:Y:S01]  /*2f90*/  ISETP.GT.AND P0, PT, R15, 0x12, PT ;  /* 0x000000120f00780c */ /* 0x000fe20003f04270 */
[----:B------:R-:W-:Y:S01]  /*2fa0*/  IMAD.WIDE R30, R23, 0x2, R190 ;  /* 0x00000002171e7825 */ /* 0x000fe200078e02be */
[----:B------:R-:W-:-:S03]  /*2fb0*/  PRMT R140, RZ, 0x7610, R140 ;  /* 0x00007610ff8c7816 */ /* 0x000fc6000000008c */
[----:B------:R-:W-:Y:S01]  /*2fc0*/  IMAD.WIDE R116, R18, 0x2, R190 ;  /* 0x0000000212747825 */ /* 0x000fe200078e02be */
[----:B------:R1:W3:Y:S01]  /*2fd0*/  @P3 LDG.E.U16 R213, desc[UR6][R30.64] ;  /* 0x000000061ed53981 */ /* 0x0002e2000c1e1500 */
[----:B------:R-:W-:Y:S02]  /*2fe0*/  PRMT R37, RZ, 0x7610, R37 ;  /* 0x00007610ff257816 */ /* 0x000fe40000000025 */
[----:B------:R-:W-:Y:S01]  /*2ff0*/  PRMT R219, RZ, 0x7610, R219 ;  /* 0x00007610ffdb7816 */ /* 0x000fe200000000db */
[----:B------:R1:W3:Y:S01]  /*3000*/  @P1 LDG.E.U16 R140, desc[UR6][R116.64] ;  /* 0x00000006748c1981 */ /* 0x0002e2000c1e1500 */
[----:B------:R-:W-:Y:S01]  /*3010*/  ISETP.GT.AND P1, PT, R15, 0x11, PT ;  /* 0x000000110f00780c */ /* 0x000fe20003f24270 */
[----:B0-----:R-:W-:-:S04]  /*3020*/  IMAD.WIDE R118, R17, 0x2, R190 ;  /* 0x0000000211767825 */ /* 0x001fc800078e02be */
[--C-:B-1----:R-:W-:Y:S01]  /*3030*/  IMAD.WIDE R30, R11, 0x2, R190.reuse ;  /* 0x000000020b1e7825 */ /* 0x102fe200078e02be */
[----:B------:R-:W4:Y:S01]  /*3040*/  @P2 LDG.E.U16 R37, desc[UR6][R118.64] ;  /* 0x0000000676252981 */ /* 0x000f22000c1e1500 */
[C---:B------:R-:W-:Y:S02]  /*3050*/  ISETP.GT.AND P3, PT, R15.reuse, 0x13, PT ;  /* 0x000000130f00780c */ /* 0x040fe40003f64270 */
[C---:B------:R-:W-:Y:S01]  /*3060*/  ISETP.GT.AND P2, PT, R15.reuse, 0x14, PT ;  /* 0x000000140f00780c */ /* 0x040fe20003f44270 */
[----:B------:R-:W3:Y:S01]  /*3070*/  @P0 LDG.E.U16 R219, desc[UR6][R30.64] ;  /* 0x000000061edb0981 */ /* 0x000ee2000c1e1500 */
[C---:B------:R-:W-:Y:S01]  /*3080*/  ISETP.GT.AND P0, PT, R15.reuse, 0x15, PT ;  /* 0x000000150f00780c */ /* 0x040fe20003f04270 */
[----:B------:R-:W-:Y:S01]  /*3090*/  IMAD.WIDE R26, R8, 0x2, R190 ;  /* 0x00000002081a7825 */ /* 0x000fe200078e02be */
[----:B------:R-:W-:Y:S02]  /*30a0*/  ISETP.GT.AND P5, PT, R15, 0x8, PT ;  /* 0x000000080f00780c */ /* 0x000fe40003fa4270 */
[----:B------:R-:W-:Y:S01]  /*30b0*/  PRMT R216, RZ, 0x7610, R216 ;  /* 0x00007610ffd87816 */ /* 0x000fe200000000d8 */
[----:B------:R-:W-:Y:S01]  /*30c0*/  IMAD.WIDE R116, R159, 0x2, R190 ;  /* 0x000000029f747825 */ /* 0x000fe200078e02be */
[----:B------:R-:W-:-:S02]  /*30d0*/  ISETP.GT.AND P4, PT, R15, 0xf, PT ;  /* 0x0000000f0f00780c */ /* 0x000fc40003f84270 */
[----:B------:R-:W-:Y:S01]  /*30e0*/  PRMT R208, RZ, 0x7610, R208 ;  /* 0x00007610ffd07816 */ /* 0x000fe200000000d0 */
[----:B------:R-:W-:Y:S01]  /*30f0*/  IMAD.WIDE R124, R160, 0x2, R190 ;  /* 0x00000002a07c7825 */ /* 0x000fe200078e02be */
[----:B------:R0:W5:Y:S01]  /*3100*/  @P1 LDG.E.U16 R216, desc[UR6][R26.64] ;  /* 0x000000061ad81981 */ /* 0x000162000c1e1500 */
[----:B------:R-:W-:Y:S02]  /*3110*/  PRMT R211, RZ, 0x7610, R211 ;  /* 0x00007610ffd37816 */ /* 0x000fe400000000d3 */
[----:B------:R-:W-:Y:S01]  /*3120*/  PRMT R122, RZ, 0x7610, R122 ;  /* 0x00007610ff7a7816 */ /* 0x000fe2000000007a */
[----:B------:R-:W-:Y:S01]  /*3130*/  IMAD.WIDE R46, R150, 0x2, R190 ;  /* 0x00000002962e7825 */ /* 0x000fe200078e02be */
[----:B------:R-:W-:Y:S01]  /*3140*/  PRMT R39, RZ, 0x7610, R39 ;  /* 0x00007610ff277816 */ /* 0x000fe20000000027 */
[----:B------:R-:W3:Y:S02]  /*3150*/  @P3 LDG.E.U16 R208, desc[UR6][R116.64] ;  /* 0x0000000674d03981 */ /* 0x000ee4000c1e1500 */
[----:B0-----:R-:W-:-:S02]  /*3160*/  IMAD.WIDE R26, R156, 0x2, R190 ;  /* 0x000000029c1a7825 */ /* 0x001fc400078e02be */
[----:B------:R-:W3:Y:S01]  /*3170*/  @P2 LDG.E.U16 R211, desc[UR6][R124.64] ;  /* 0x000000067cd32981 */ /* 0x000ee2000c1e1500 */
[----:B------:R-:W-:Y:S02]  /*3180*/  PRMT R50, RZ, 0x7610, R50 ;  /* 0x00007610ff327816 */ /* 0x000fe40000000032 */
[C---:B------:R-:W-:Y:S01]  /*3190*/  ISETP.GT.AND P1, PT, R15.reuse, 0x16, PT ;  /* 0x000000160f00780c */ /* 0x040fe20003f24270 */
[----:B------:R-:W3:Y:S01]  /*31a0*/  @P0 LDG.E.U16 R122, desc[UR6][R26.64] ;  /* 0x000000061a7a0981 */ /* 0x000ee2000c1e1500 */
[C---:B------:R-:W-:Y:S02]  /*31b0*/  ISETP.GT.AND P2, PT, R15.reuse, 0x17, PT ;  /* 0x000000170f00780c */ /* 0x040fe40003f44270 */
[C---:B------:R-:W-:Y:S01]  /*31c0*/  ISETP.GT.AND P3, PT, R15.reuse, 0x18, PT ;  /* 0x000000180f00780c */ /* 0x040fe20003f64270 */
[----:B------:R0:W2:Y:S01]  /*31d0*/  @P5 LDG.E.U16 R39, desc[UR6][R46.64] ;  /* 0x000000062e275981 */ /* 0x0000a2000c1e1500 */
[----:B------:R-:W-:Y:S01]  /*31e0*/  ISETP.GT.AND P0, PT, R15, 0x19, PT ;  /* 0x000000190f00780c */ /* 0x000fe20003f04270 */
[----:B------:R-:W-:Y:S01]  /*31f0*/  IMAD.WIDE R42, R155, 0x2, R190 ;  /* 0x000000029b2a7825 */ /* 0x000fe200078e02be */
[----:B------:R-:W-:-:S02]  /*3200*/  PRMT R141, RZ, 0x7610, R141 ;  /* 0x00007610ff8d7816 */ /* 0x000fc4000000008d */
[----:B------:R-:W-:Y:S01]  /*3210*/  PRMT R31, RZ, 0x7610, R31 ;  /* 0x00007610ff1f7816 */ /* 0x000fe2000000001f */
[----:B------:R-:W-:Y:S01]  /*3220*/  IMAD.WIDE R118, R6, 0x2, R190 ;  /* 0x0000000206767825 */ /* 0x000fe200078e02be */
[----:B------:R-:W-:Y:S02]  /*3230*/  PRMT R214, RZ, 0x7610, R214 ;  /* 0x00007610ffd67816 */ /* 0x000fe400000000d6 */
[----:B------:R-:W3:Y:S01]  /*3240*/  @P1 LDG.E.U16 R141, desc[UR6][R42.64] ;  /* 0x000000062a8d1981 */ /* 0x000ee2000c1e1500 */
[----:B0-----:R-:W-:-:S05]  /*3250*/  IMAD.WIDE R46, R20, 0x2, R190 ;  /* 0x00000002142e7825 */ /* 0x001fca00078e02be */
[----:B------:R0:W3:Y:S01]  /*3260*/  @P4 LDG.E.U16 R50, desc[UR6][R46.64] ;  /* 0x000000062e324981 */ /* 0x0000e2000c1e1500 */
[----:B------:R-:W-:-:S04]  /*3270*/  IMAD.WIDE R120, R7, 0x2, R190 ;  /* 0x0000000207787825 */ /* 0x000fc800078e02be */
[----:B------:R-:W-:Y:S01]  /*3280*/  IMAD.WIDE R116, R152, 0x2, R190 ;  /* 0x0000000298747825 */ /* 0x000fe200078e02be */
[----:B------:R1:W5:Y:S01]  /*3290*/  @P3 LDG.E.U16 R31, desc[UR6][R120.64] ;  /* 0x00000006781f3981 */ /* 0x000362000c1e1500 */
[----:B0-----:R-:W-:Y:S01]  /*32a0*/  PRMT R46, RZ, 0x7610, R46 ;  /* 0x00007610ff2e7816 */ /* 0x001fe2000000002e */
[----:B------:R-:W0:Y:S02]  /*32b0*/  LDC R47, c[0x0][0x238] ;  /* 0x00008e00ff2f7b82 */ /* 0x000e240000000800 */
[----:B------:R1:W3:Y:S01]  /*32c0*/  @P0 LDG.E.U16 R214, desc[UR6][R116.64] ;  /* 0x0000000674d60981 */ /* 0x0002e2000c1e1500 */
[C---:B------:R-:W-:Y:S02]  /*32d0*/  ISETP.GT.AND P1, PT, R15.reuse, 0x1a, PT ;  /* 0x0000001a0f00780c */ /* 0x040fe40003f24270 */
[C---:B------:R-:W-:Y:S01]  /*32e0*/  ISETP.GT.AND P3, PT, R15.reuse, 0x1c, PT ;  /* 0x0000001c0f00780c */ /* 0x040fe20003f64270 */
[----:B------:R1:W3:Y:S01]  /*32f0*/  @P2 LDG.E.U16 R46, desc[UR6][R118.64] ;  /* 0x00000006762e2981 */ /* 0x0002e2000c1e1500 */
[----:B------:R-:W-:-:S02]  /*3300*/  ISETP.GT.AND P2, PT, R15, 0x1b, PT ;  /* 0x0000001b0f00780c */ /* 0x000fc40003f44270 */
[----:B------:R-:W-:Y:S01]  /*3310*/  ISETP.GT.AND P0, PT, R15, 0x1d, PT ;  /* 0x0000001d0f00780c */ /* 0x000fe20003f04270 */
[----:B------:R-:W-:Y:S01]  /*3320*/  IMAD.WIDE R26, R151, 0x2, R190 ;  /* 0x00000002971a7825 */ /* 0x000fe200078e02be */
[----:B------:R-:W-:Y:S02]  /*3330*/  PRMT R217, RZ, 0x7610, R217 ;  /* 0x00007610ffd97816 */ /* 0x000fe400000000d9 */
[----:B------:R-:W-:Y:S01]  /*3340*/  PRMT R206, RZ, 0x7610, R206 ;  /* 0x00007610ffce7816 */ /* 0x000fe200000000ce */
[----:B------:R-:W-:Y:S01]  /*3350*/  IMAD.WIDE R42, R153, 0x2, R190 ;  /* 0x00000002992a7825 */ /* 0x000fe200078e02be */
[----:B------:R-:W-:Y:S02]  /*3360*/  PRMT R209, RZ, 0x7610, R209 ;  /* 0x00007610ffd17816 */ /* 0x000fe400000000d1 */
[----:B-1----:R-:W-:Y:S01]  /*3370*/  PRMT R120, RZ, 0x7610, R120 ;  /* 0x00007610ff787816 */ /* 0x002fe20000000078 */
[--C-:B------:R-:W-:Y:S01]  /*3380*/  IMAD.WIDE R126, R154, 0x2, R190.reuse ;  /* 0x000000029a7e7825 */ /* 0x100fe200078e02be */
[----:B------:R-:W3:Y:S03]  /*3390*/  @P1 LDG.E.U16 R217, desc[UR6][R26.64] ;  /* 0x000000061ad91981 */ /* 0x000ee6000c1e1500 */
[----:B------:R-:W-:Y:S01]  /*33a0*/  IMAD.WIDE R116, R158, 0x2, R190 ;  /* 0x000000029e747825 */ /* 0x000fe200078e02be */
[----:B------:R1:W3:Y:S01]  /*33b0*/  @P2 LDG.E.U16 R206, desc[UR6][R42.64] ;  /* 0x000000062ace2981 */ /* 0x0002e2000c1e1500 */
[----:B------:R-:W-:-:S02]  /*33c0*/  ISETP.GT.AND P2, PT, R15, 0x1e, PT ;  /* 0x0000001e0f00780c */ /* 0x000fc40003f44270 */
[C---:B------:R-:W-:Y:S01]  /*33d0*/  ISETP.GT.AND P1, PT, R15.reuse, 0x1, PT ;  /* 0x000000010f00780c */ /* 0x040fe20003f24270 */
[----:B------:R-:W3:Y:S01]  /*33e0*/  @P3 LDG.E.U16 R209, desc[UR6][R126.64] ;  /* 0x000000067ed13981 */ /* 0x000ee2000c1e1500 */
[----:B------:R-:W-:-:S03]  /*33f0*/  ISETP.GT.AND P3, PT, R15, 0x1f, PT ;  /* 0x0000001f0f00780c */ /* 0x000fc60003f64270 */
[----:B------:R0:W3:Y:S01]  /*3400*/  @P0 LDG.E.U16 R120, desc[UR6][R116.64] ;  /* 0x0000000674780981 */ /* 0x0000e2000c1e1500 */
[----:B------:R-:W-:Y:S01]  /*3410*/  ISETP.GT.AND P0, PT, R15, RZ, PT ;  /* 0x000000ff0f00720c */ /* 0x000fe20003f04270 */
[----:B------:R-:W-:Y:S01]  /*3420*/  IMAD.WIDE R118, R157, 0x2, R190 ;  /* 0x000000029d767825 */ /* 0x000fe200078e02be */
[----:B------:R-:W-:Y:S02]  /*3430*/  PRMT R220, RZ, 0x7610, R220 ;  /* 0x00007610ffdc7816 */ /* 0x000fe400000000dc */
[----:B------:R-:W-:Y:S01]  /*3440*/  PRMT R123, RZ, 0x7610, R123 ;  /* 0x00007610ff7b7816 */ /* 0x000fe2000000007b */
[----:B------:R-:W-:Y:S01]  /*3450*/  IMAD.WIDE R124, R174, 0x2, R190 ;  /* 0x00000002ae7c7825 */ /* 0x000fe200078e02be */
[----:B------:R-:W-:Y:S02]  /*3460*/  PRMT R44, RZ, 0x7610, R44 ;  /* 0x00007610ff2c7816 */ /* 0x000fe4000000002c */
[----:B-1----:R-:W-:Y:S01]  /*3470*/  PRMT R43, RZ, 0x7610, R43 ;  /* 0x00007610ff2b7816 */ /* 0x002fe2000000002b */
[----:B0-----:R-:W-:Y:S01]  /*3480*/  IMAD.WIDE R26, R47, 0x2, R190 ;  /* 0x000000022f1a7825 */ /* 0x001fe200078e02be */
[----:B------:R-:W3:Y:S04]  /*3490*/  @P2 LDG.E.U16 R123, desc[UR6][R118.64] ;  /* 0x00000006767b2981 */ /* 0x000ee8000c1e1500 */
[----:B------:R-:W3:Y:S04]  /*34a0*/  @P3 LDG.E.U16 R44, desc[UR6][R124.64] ;  /* 0x000000067c2c3981 */ /* 0x000ee8000c1e1500 */
[----:B------:R0:W3:Y:S04]  /*34b0*/  @P1 LDG.E.U16 R220, desc[UR6][R26.64] ;  /* 0x000000061adc1981 */ /* 0x0000e8000c1e1500 */
[----:B------:R-:W3:Y:S01]  /*34c0*/  @P0 LDG.E.U16 R43, desc[UR6][R190.64] ;  /* 0x00000006be2b0981 */ /* 0x000ee2000c1e1500 */
[----:B------:R-:W-:Y:S01]  /*34d0*/  BAR.SYNC.DEFER_BLOCKING 0x0 ;  /* 0x0000000000007b1d */ /* 0x000fe20000010000 */
[----:B------:R-:W-:Y:S01]  /*34e0*/  ISETP.GE.AND P1, PT, R0, R15, PT ;  /* 0x0000000f0000720c */ /* 0x000fe20003f26270 */
[----:B------:R-:W-:-:S02]  /*34f0*/  IMAD.MOV.U32 R116, RZ, RZ, R38 ;  /* 0x000000ffff747224 */ /* 0x000fc400078e0026 */
[----:B------:R-:W-:Y:S02]  /*3500*/  IMAD.MOV.U32 R117, RZ, RZ, R131 ;  /* 0x000000ffff757224 */ /* 0x000fe400078e0083 */
[----:B0-----:R-:W-:Y:S02]  /*3510*/  IMAD.MOV.U32 R26, RZ, RZ, R128 ;  /* 0x000000ffff1a7224 */ /* 0x001fe400078e0080 */
[----:B------:R-:W-:Y:S02]  /*3520*/  IMAD.MOV.U32 R27, RZ, RZ, R227 ;  /* 0x000000ffff1b7224 */ /* 0x000fe400078e00e3 */
[----:B------:R-:W-:Y:S02]  /*3530*/  IMAD.MOV.U32 R124, RZ, RZ, R36 ;  /* 0x000000ffff7c7224 */ /* 0x000fe400078e0024 */
[----:B------:R-:W-:Y:S01]  /*3540*/  IMAD.MOV.U32 R125, RZ, RZ, R129 ;  /* 0x000000ffff7d7224 */ /* 0x000fe200078e0081 */
[----:B------:R-:W-:Y:S01]  /*3550*/  PRMT R47, RZ, 0x7610, R47 ;  /* 0x00007610ff2f7816 */ /* 0x000fe2000000002f */
[----:B------:R-:W-:Y:S01]  /*3560*/  IMAD.MOV.U32 R118, RZ, RZ, R136 ;  /* 0x000000ffff767224 */ /* 0x000fe200078e0088 */
[----:B------:R-:W-:Y:S01]  /*3570*/  PRMT R121, RZ, 0x7610, R121 ;  /* 0x00007610ff797816 */ /* 0x000fe20000000079 */
[----:B------:R-:W-:Y:S01]  /*3580*/  IMAD.MOV.U32 R119, RZ, RZ, R137 ;  /* 0x000000ffff777224 */ /* 0x000fe200078e0089 */
[----:B------:R-:W-:Y:S01]  /*3590*/  PRMT R36, RZ, 0x7610, R36 ;  /* 0x00007610ff247816 */ /* 0x000fe20000000024 */
[----:B------:R-:W-:-:S04]  /*35a0*/  IMAD.WIDE R130, R173, 0x2, R116 ;  /* 0x00000002ad827825 */ /* 0x000fc800078e0274 */
[C---:B------:R-:W-:Y:S01]  /*35b0*/  IMAD.WIDE R126, R173.reuse, 0x2, R124 ;  /* 0x00000002ad7e7825 */ /* 0x040fe200078e027c */
[----:B------:R-:W-:Y:S01]  /*35c0*/  PRMT R42, RZ, 0x7610, R42 ;  /* 0x00007610ff2a7816 */ /* 0x000fe2000000002a */
[----:B------:R0:W3:Y:S02]  /*35d0*/  @!P1 LDG.E.U16 R47, desc[UR6][R130.64] ;  /* 0x00000006822f9981 */ /* 0x0000e4000c1e1500 */
[C---:B------:R-:W-:Y:S02]  /*35e0*/  IMAD.WIDE R136, R173.reuse, 0x2, R26 ;  /* 0x00000002ad887825 */ /* 0x040fe400078e021a */
[----:B------:R1:W3:Y:S02]  /*35f0*/  @!P1 LDG.E.U16 R121, desc[UR6][R126.64] ;  /* 0x000000067e799981 */ /* 0x0002e4000c1e1500 */
[----:B------:R-:W-:Y:S02]  /*3600*/  IMAD.WIDE R128, R173, 0x2, R118 ;  /* 0x00000002ad807825 */ /* 0x000fe400078e0276 */
[----:B------:R1:W3:Y:S02]  /*3610*/  @!P1 LDG.E.U16 R36, desc[UR6][R136.64] ;  /* 0x0000000688249981 */ /* 0x0002e4000c1e1500 */
[--C-:B0-----:R-:W-:Y:S01]  /*3620*/  IMAD.MOV.U32 R131, RZ, RZ, R55.reuse ;  /* 0x000000ffff837224 */ /* 0x101fe200078e0037 */
[----:B------:R-:W-:Y:S01]  /*3630*/  PRMT R55, RZ, 0x7610, R55 ;  /* 0x00007610ff377816 */ /* 0x000fe20000000037 */
[----:B------:R-:W-:Y:S01]  /*3640*/  IMAD.MOV.U32 R130, RZ, RZ, R226 ;  /* 0x000000ffff827224 */ /* 0x000fe200078e00e2 */
[----:B------:R0:W3:Y:S01]  /*3650*/  @!P1 LDG.E.U16 R42, desc[UR6][R128.64] ;  /* 0x00000006802a9981 */ /* 0x0000e2000c1e1500 */
[----:B-1----:R-:W-:-:S02]  /*3660*/  IMAD.MOV.U32 R126, RZ, RZ, R148 ;  /* 0x000000ffff7e7224 */ /* 0x002fc400078e0094 */
[----:B------:R-:W-:Y:S02]  /*3670*/  IMAD.MOV.U32 R137, RZ, RZ, R149 ;  /* 0x000000ffff897224 */ /* 0x000fe400078e0095 */
[----:B------:R-:W-:-:S04]  /*3680*/  IMAD.WIDE R148, R173, 0x2, R138 ;  /* 0x00000002ad947825 */ /* 0x000fc800078e028a */
[--C-:B------:R-:W-:Y:S01]  /*3690*/  IMAD.MOV.U32 R127, RZ, RZ, R45.reuse ;  /* 0x000000ffff7f7224 */ /* 0x100fe200078e002d */
[----:B------:R-:W-:Y:S01]  /*36a0*/  PRMT R45, RZ, 0x7610, R45 ;  /* 0x00007610ff2d7816 */ /* 0x000fe2000000002d */
[----:B------:R-:W-:Y:S01]  /*36b0*/  IMAD.MOV.U32 R136, RZ, RZ, R228 ;  /* 0x000000ffff887224 */ /* 0x000fe200078e00e4 */
[----:B------:R1:W3:Y:S01]  /*36c0*/  @!P1 LDG.E.U16 R55, desc[UR6][R148.64] ;  /* 0x0000000694379981 */ /* 0x0002e2000c1e1500 */
[----:B0-----:R-:W-:Y:S02]  /*36d0*/  IMAD.MOV.U32 R128, RZ, RZ, R222 ;  /* 0x000000ffff807224 */ /* 0x001fe400078e00de */
[----:B------:R-:W-:Y:S02]  /*36e0*/  IMAD.MOV.U32 R129, RZ, RZ, R51 ;  /* 0x000000ffff817224 */ /* 0x000fe400078e0033 */
[----:B------:R-:W-:Y:S01]  /*36f0*/  IMAD.WIDE R228, R173, 0x2, R130 ;  /* 0x00000002ade47825 */ /* 0x000fe200078e0282 */
[----:B------:R-:W-:-:S03]  /*3700*/  PRMT R30, RZ, 0x7610, R30 ;  /* 0x00007610ff1e7816 */ /* 0x000fc6000000001e */
[--C-:B-1----:R-:W-:Y:S01]  /*3710*/  IMAD.MOV.U32 R148, RZ, RZ, R224.reuse ;  /* 0x000000ffff947224 */ /* 0x102fe200078e00e0 */
[----:B------:R0:W3:Y:S01]  /*3720*/  @!P1 LDG.E.U16 R45, desc[UR6][R228.64] ;  /* 0x00000006e42d9981 */ /* 0x0000e2000c1e1500 */
[----:B------:R-:W-:Y:S01]  /*3730*/  IMAD.MOV.U32 R149, RZ, RZ, R225 ;  /* 0x000000ffff957224 */ /* 0x000fe200078e00e1 */
[----:B------:R-:W-:Y:S01]  /*3740*/  PRMT R224, RZ, 0x7610, R224 ;  /* 0x00007610ffe07816 */ /* 0x000fe200000000e0 */
[----:B------:R-:W-:Y:S01]  /*3750*/  IMAD.WIDE R230, R173, 0x2, R128 ;  /* 0x00000002ade67825 */ /* 0x000fe200078e0280 */
[----:B------:R-:W-:-:S03]  /*3760*/  PRMT R51, RZ, 0x7610, R51 ;  /* 0x00007610ff337816 */ /* 0x000fc60000000033 */
[C---:B------:R-:W-:Y:S01]  /*3770*/  IMAD.WIDE R232, R173.reuse, 0x2, R126 ;  /* 0x00000002ade87825 */ /* 0x040fe200078e027e */
[----:B------:R1:W3:Y:S03]  /*3780*/  @!P1 LDG.E.U16 R30, desc[UR6][R230.64] ;  /* 0x00000006e61e9981 */ /* 0x0002e6000c1e1500 */
[C---:B0-----:R-:W-:Y:S01]  /*3790*/  IMAD.WIDE R228, R173.reuse, 0x2, R148 ;  /* 0x00000002ade47825 */ /* 0x041fe200078e0294 */
[----:B------:R-:W-:Y:S01]  /*37a0*/  PRMT R225, RZ, 0x7610, R225 ;  /* 0x00007610ffe17816 */ /* 0x000fe200000000e1 */
[----:B------:R-:W3:Y:S02]  /*37b0*/  @!P1 LDG.E.U16 R51, desc[UR6][R232.64] ;  /* 0x00000006e8339981 */ /* 0x000ee4000c1e1500 */
[----:B------:R-:W-:Y:S02]  /*37c0*/  IMAD.WIDE R238, R173, 0x2, R178 ;  /* 0x00000002adee7825 */ /* 0x000fe400078e02b2 */
[----:B------:R0:W3:Y:S01]  /*37d0*/  @!P1 LDG.E.U16 R224, desc[UR6][R228.64] ;  /* 0x00000006e4e09981 */ /* 0x0000e2000c1e1500 */
[----:B-1----:R-:W-:-:S02]  /*37e0*/  PRMT R230, RZ, 0x7610, R230 ;  /* 0x00007610ffe67816 */ /* 0x002fc400000000e6 */
[----:B------:R-:W-:Y:S01]  /*37f0*/  PRMT R231, RZ, 0x7610, R231 ;  /* 0x00007610ffe77816 */ /* 0x000fe200000000e7 */
[C---:B------:R-:W-:Y:S01]  /*3800*/  IMAD.WIDE R234, R173.reuse, 0x2, R146 ;  /* 0x00000002adea7825 */ /* 0x040fe200078e0292 */
[----:B------:R-:W-:Y:S02]  /*3810*/  PRMT R222, RZ, 0x7610, R222 ;  /* 0x00007610ffde7816 */ /* 0x000fe400000000de */
[----:B------:R1:W3:Y:S01]  /*3820*/  @!P1 LDG.E.U16 R230, desc[UR6][R238.64] ;  /* 0x00000006eee69981 */ /* 0x0002e2000c1e1500 */
[C---:B0-----:R-:W-:Y:S01]  /*3830*/  IMAD.WIDE R228, R173.reuse, 0x2, R180 ;  /* 0x00000002ade47825 */ /* 0x041fe200078e02b4 */
[----:B------:R-:W-:Y:S02]  /*3840*/  PRMT R38, RZ, 0x7610, R38 ;  /* 0x00007610ff267816 */ /* 0x000fe40000000026 */
[----:B------:R0:W3:Y:S01]  /*3850*/  @!P1 LDG.E.U16 R225, desc[UR6][R234.64] ;  /* 0x00000006eae19981 */ /* 0x0000e2000c1e1500 */
[----:B------:R-:W-:-:S03]  /*3860*/  IMAD.WIDE R232, R173, 0x2, R144 ;  /* 0x00000002ade87825 */ /* 0x000fc600078e0290 */
[----:B------:R0:W3:Y:S01]  /*3870*/  @!P1 LDG.E.U16 R231, desc[UR6][R228.64] ;  /* 0x00000006e4e79981 */ /* 0x0000e2000c1e1500 */
[----:B-1----:R-:W-:Y:S01]  /*3880*/  PRMT R239, RZ, 0x7610, R239 ;  /* 0x00007610ffef7816 */ /* 0x002fe200000000ef */
[C---:B------:R-:W-:Y:S02]  /*3890*/  IMAD.WIDE R226, R173.reuse, 0x2, R136 ;  /* 0x00000002ade27825 */ /* 0x040fe400078e0288 */
[----:B------:R1:W3:Y:S01]  /*38a0*/  @!P1 LDG.E.U16 R222, desc[UR6][R232.64] ;  /* 0x00000006e8de9981 */ /* 0x0002e2000c1e1500 */
[----:B0-----:R-:W-:Y:S02]  /*38b0*/  PRMT R235, RZ, 0x7610, R235 ;  /* 0x00007610ffeb7816 */ /* 0x001fe400000000eb */
[----:B------:R-:W-:Y:S01]  /*38c0*/  PRMT R242, RZ, 0x7610, R242 ;  /* 0x00007610fff27816 */ /* 0x000fe200000000f2 */
[----:B------:R0:W3:Y:S01]  /*38d0*/  @!P1 LDG.E.U16 R38, desc[UR6][R226.64] ;  /* 0x00000006e2269981 */ /* 0x0000e2000c1e1500 */
[----:B------:R-:W-:-:S04]  /*38e0*/  IMAD.WIDE R228, R173, 0x2, R188 ;  /* 0x00000002ade47825 */ /* 0x000fc800078e02bc */
[C---:B-1----:R-:W-:Y:S01]  /*38f0*/  IMAD.WIDE R232, R173.reuse, 0x2, R184 ;  /* 0x00000002ade87825 */ /* 0x042fe200078e02b8 */
[----:B------:R1:W3:Y:S01]  /*3900*/  @!P1 LDG.E.U16 R239, desc[UR6][R228.64] ;  /* 0x00000006e4ef9981 */ /* 0x0002e2000c1e1500 */
[----:B------:R-:W-:Y:S02]  /*3910*/  PRMT R243, RZ, 0x7610, R243 ;  /* 0x00007610fff37816 */ /* 0x000fe400000000f3 */
[C---:B------:R-:W-:Y:S01]  /*3920*/  IMAD.WIDE R236, R173.reuse, 0x2, R176 ;  /* 0x00000002adec7825 */ /* 0x040fe200078e02b0 */
[----:B0-----:R-:W-:Y:S01]  /*3930*/  PRMT R227, RZ, 0x7610, R227 ;  /* 0x00007610ffe37816 */ /* 0x001fe200000000e3 */
[----:B------:R0:W3:Y:S02]  /*3940*/  @!P1 LDG.E.U16 R235, desc[UR6][R232.64] ;  /* 0x00000006e8eb9981 */ /* 0x0000e4000c1e1500 */
[C---:B-1----:R-:W-:Y:S01]  /*3950*/  IMAD.WIDE R228, R173.reuse, 0x2, R196 ;  /* 0x00000002ade47825 */ /* 0x042fe200078e02c4 */
[----:B------:R-:W-:Y:S02]  /*3960*/  PRMT R251, RZ, 0x7610, R251 ;  /* 0x00007610fffb7816 */ /* 0x000fe400000000fb */
[----:B------:R1:W3:Y:S01]  /*3970*/  @!P1 LDG.E.U16 R227, desc[UR6][R236.64] ;  /* 0x00000006ece39981 */ /* 0x0002e2000c1e1500 */
[----:B------:R-:W-:Y:S01]  /*3980*/  PRMT R226, RZ, 0x7610, R226 ;  /* 0x00007610ffe27816 */ /* 0x000fe200000000e2 */
[----:B0-----:R-:W-:-:S02]  /*3990*/  IMAD.WIDE R232, R173, 0x2, R194 ;  /* 0x00000002ade87825 */ /* 0x001fc400078e02c2 */
[----:B------:R0:W3:Y:S01]  /*39a0*/  @!P1 LDG.E.U16 R242, desc[UR6][R228.64] ;  /* 0x00000006e4f29981 */ /* 0x0000e2000c1e1500 */
[----:B------:R-:W-:Y:S01]  /*39b0*/  PRMT R234, RZ, 0x7610, R234 ;  /* 0x00007610ffea7816 */ /* 0x000fe200000000ea */
[C---:B------:R-:W-:Y:S02]  /*39c0*/  IMAD.WIDE R240, R173.reuse, 0x2, R182 ;  /* 0x00000002adf07825 */ /* 0x040fe400078e02b6 */
[----:B------:R0:W3:Y:S01]  /*39d0*/  @!P1 LDG.E.U16 R243, desc[UR6][R232.64] ;  /* 0x00000006e8f39981 */ /* 0x0000e2000c1e1500 */
[----:B------:R-:W-:Y:S01]  /*39e0*/  PRMT R246, RZ, 0x7610, R246 ;  /* 0x00007610fff67816 */ /* 0x000fe200000000f6 */
[C---:B-1----:R-:W-:Y:S02]  /*39f0*/  IMAD.WIDE R236, R173.reuse, 0x2, R186 ;  /* 0x00000002adec7825 */ /* 0x042fe400078e02ba */
[----:B------:R1:W3:Y:S02]  /*3a00*/  @!P1 LDG.E.U16 R226, desc[UR6][R240.64] ;  /* 0x00000006f0e29981 */ /* 0x0002e4000c1e1500 */
[C---:B0-----:R-:W-:Y:S01]  /*3a10*/  IMAD.WIDE R228, R173.reuse, 0x2, R202 ;  /* 0x00000002ade47825 */ /* 0x041fe200078e02ca */
[----:B------:R-:W-:Y:S01]  /*3a20*/  PRMT R238, RZ, 0x7610, R238 ;  /* 0x00007610ffee7816 */ /* 0x000fe200000000ee */
[----:B------:R0:W3:Y:S02]  /*3a30*/  @!P1 LDG.E.U16 R234, desc[UR6][R236.64] ;  /* 0x00000006ecea9981 */ /* 0x0000e4000c1e1500 */
[----:B------:R-:W-:-:S02]  /*3a40*/  IMAD.WIDE R232, R173, 0x2, R200 ;  /* 0x00000002ade87825 */ /* 0x000fc400078e02c8 */
[----:B------:R0:W3:Y:S01]  /*3a50*/  @!P1 LDG.E.U16 R251, desc[UR6][R228.64] ;  /* 0x00000006e4fb9981 */ /* 0x0000e2000c1e1500 */
[----:B------:R-:W-:Y:S01]  /*3a60*/  PRMT R247, RZ, 0x7610, R247 ;  /* 0x00007610fff77816 */ /* 0x000fe200000000f7 */
[C---:B-1----:R-:W-:Y:S02]  /*3a70*/  IMAD.WIDE R240, R173.reuse, 0x2, R192 ;  /* 0x00000002adf07825 */ /* 0x042fe400078e02c0 */
[----:B------:R1:W3:Y:S02]  /*3a80*/  @!P1 LDG.E.U16 R246, desc[UR6][R232.64] ;  /* 0x00000006e8f69981 */ /* 0x0002e4000c1e1500 */
[----:B0-----:R-:W-:Y:S02]  /*3a90*/  IMAD.WIDE R236, R173, 0x2, R198 ;  /* 0x00000002adec7825 */ /* 0x001fe400078e02c6 */
[----:B------:R0:W3:Y:S02]  /*3aa0*/  @!P1 LDG.E.U16 R238, desc[UR6][R240.64] ;  /* 0x00000006f0ee9981 */ /* 0x0000e4000c1e1500 */
[----:B------:R-:W-:-:S02]  /*3ab0*/  IMAD.MOV.U32 R228, RZ, RZ, R134 ;  /* 0x000000ffffe47224 */ /* 0x000fc400078e0086 */
[--C-:B------:R-:W-:Y:S01]  /*3ac0*/  IMAD.MOV.U32 R229, RZ, RZ, R133.reuse ;  /* 0x000000ffffe57224 */ /* 0x100fe200078e0085 */
[----:B------:R-:W-:Y:S01]  /*3ad0*/  PRMT R133, RZ, 0x7610, R133 ;  /* 0x00007610ff857816 */ /* 0x000fe20000000085 */
[----:B------:R0:W3:Y:S01]  /*3ae0*/  @!P1 LDG.E.U16 R247, desc[UR6][R236.64] ;  /* 0x00000006ecf79981 */ /* 0x0000e2000c1e1500 */
[----:B-1----:R-:W-:Y:S01]  /*3af0*/  IMAD.WIDE R232, R173, 0x2, R228 ;  /* 0x00000002ade87825 */ /* 0x002fe200078e02e4 */
[----:B------:R-:W-:-:S03]  /*3b00*/  PRMT R250, RZ, 0x7610, R250 ;  /* 0x00007610fffa7816 */ /* 0x000fc600000000fa */
[----:B0-----:R-:W-:Y:S01]  /*3b10*/  IMAD.MOV.U32 R240, RZ, RZ, R48 ;  /* 0x000000fffff07224 */ /* 0x001fe200078e0030 */
[----:B------:R0:W3:Y:S01]  /*3b20*/  @!P1 LDG.E.U16 R133, desc[UR6][R232.64] ;  /* 0x00000006e8859981 */ /* 0x0000e2000c1e1500 */
[--C-:B------:R-:W-:Y:S01]  /*3b30*/  IMAD.MOV.U32 R241, RZ, RZ, R41.reuse ;  /* 0x000000fffff17224 */ /* 0x100fe200078e0029 */
[----:B------:R-:W-:Y:S01]  /*3b40*/  PRMT R41, RZ, 0x7610, R41 ;  /* 0x00007610ff297816 */ /* 0x000fe20000000029 */
[----:B------:R-:W-:Y:S01]  /*3b50*/  IMAD.WIDE R236, R173, 0x2, R204 ;  /* 0x00000002adec7825 */ /* 0x000fe200078e02cc */
[----:B------:R-:W-:-:S03]  /*3b60*/  PRMT R252, RZ, 0x7610, R252 ;  /* 0x00007610fffc7816 */ /* 0x000fc600000000fc */
[C---:B------:R-:W-:Y:S01]  /*3b70*/  IMAD.WIDE R244, R173.reuse, 0x2, R240 ;  /* 0x00000002adf47825 */ /* 0x040fe200078e02f0 */
[----:B------:R1:W3:Y:S03]  /*3b80*/  @!P1 LDG.E.U16 R250, desc[UR6][R236.64] ;  /* 0x00000006ecfa9981 */ /* 0x0002e6000c1e1500 */
[----:B0-----:R-:W-:Y:S01]  /*3b90*/  IMAD.MOV.U32 R232, RZ, RZ, R52 ;  /* 0x000000ffffe87224 */ /* 0x001fe200078e0034 */
[----:B------:R0:W3:Y:S01]  /*3ba0*/  @!P1 LDG.E.U16 R41, desc[UR6][R244.64] ;  /* 0x00000006f4299981 */ /* 0x0000e2000c1e1500 */
[----:B------:R-:W-:Y:S02]  /*3bb0*/  IMAD.MOV.U32 R233, RZ, RZ, R135 ;  /* 0x000000ffffe97224 */ /* 0x000fe400078e0087 */
[----:B------:R-:W-:-:S04]  /*3bc0*/  IMAD.WIDE R134, R173, 0x2, R232 ;  /* 0x00000002ad867825 */ /* 0x000fc800078e02e8 */
[--C-:B-1----:R-:W-:Y:S02]  /*3bd0*/  IMAD.MOV.U32 R236, RZ, RZ, R132.reuse ;  /* 0x000000ffffec7224 */ /* 0x102fe400078e0084 */
[----:B------:R-:W-:Y:S01]  /*3be0*/  IMAD.MOV.U32 R237, RZ, RZ, R53 ;  /* 0x000000ffffed7224 */ /* 0x000fe200078e0035 */
[----:B------:R-:W-:Y:S01]  /*3bf0*/  PRMT R132, RZ, 0x7610, R132 ;  /* 0x00007610ff847816 */ /* 0x000fe20000000084 */
[----:B0-----:R-:W-:Y:S01]  /*3c00*/  IMAD.MOV.U32 R244, RZ, RZ, R28 ;  /* 0x000000fffff47224 */ /* 0x001fe200078e001c */
[----:B------:R0:W3:Y:S01]  /*3c10*/  @!P1 LDG.E.U16 R252, desc[UR6][R134.64] ;  /* 0x0000000686fc9981 */ /* 0x0000e2000c1e1500 */
[----:B------:R-:W-:Y:S02]  /*3c20*/  IMAD.MOV.U32 R245, RZ, RZ, R49 ;  /* 0x000000fffff57224 */ /* 0x000fe400078e0031 */
[----:B------:R-:W-:Y:S02]  /*3c30*/  IMAD.MOV.U32 R248, RZ, RZ, R40 ;  /* 0x000000fffff87224 */ /* 0x000fe400078e0028 */
[----:B------:R-:W-:-:S02]  /*3c40*/  IMAD.MOV.U32 R249, RZ, RZ, R29 ;  /* 0x000000fffff97224 */ /* 0x000fc400078e001d */
[C---:B------:R-:W-:Y:S01]  /*3c50*/  IMAD.WIDE R52, R173.reuse, 0x2, R236 ;  /* 0x00000002ad347825 */ /* 0x040fe200078e02ec */
[----:B------:R-:W-:Y:S02]  /*3c60*/  PRMT R40, RZ, 0x7610, R40 ;  /* 0x00007610ff287816 */ /* 0x000fe40000000028 */
[----:B0-----:R-:W-:Y:S01]  /*3c70*/  PRMT R135, RZ, 0x7610, R135 ;  /* 0x00007610ff877816 */ /* 0x001fe20000000087 */
[C---:B------:R-:W-:Y:S01]  /*3c80*/  IMAD.WIDE R48, R173.reuse, 0x2, R244 ;  /* 0x00000002ad307825 */ /* 0x040fe200078e02f4 */
[----:B------:R-:W3:Y:S03]  /*3c90*/  @!P1 LDG.E.U16 R132, desc[UR6][R52.64] ;  /* 0x0000000634849981 */ /* 0x000ee6000c1e1500 */
[----:B------:R-:W-:Y:S01]  /*3ca0*/  IMAD.WIDE R28, R173, 0x2, R248 ;  /* 0x00000002ad1c7825 */ /* 0x000fe200078e02f8 */
[----:B------:R-:W3:Y:S04]  /*3cb0*/  @!P1 LDG.E.U16 R135, desc[UR6][R48.64] ;  /* 0x0000000630879981 */ /* 0x000ee8000c1e1500 */
[----:B------:R-:W3:Y:S04]  /*3cc0*/  @!P1 LDG.E.U16 R40, desc[UR6][R28.64] ;  /* 0x000000061c289981 */ /* 0x000ee8000c1e1500 */
[----:B----4-:R-:W-:Y:S04]  /*3cd0*/  STS.U16 [R16+UR5+0x800], R37 ;  /* 0x0008002510007988 */ /* 0x010fe80008000405 */
[----:B--2---:R-:W-:Y:S04]  /*3ce0*/  STS.U16 [R16+UR5+0x400], R39 ;  /* 0x0004002710007988 */ /* 0x004fe80008000405 */
[----:B-----5:R-:W-:Y:S04]  /*3cf0*/  STS.U16 [R16+UR5+0xc00], R31 ;  /* 0x000c001f10007988 */ /* 0x020fe80008000405 */
[----:B---3--:R-:W-:Y:S04]  /*3d00*/  STS.U16 [R16+UR5], R43 ;  /* 0x0000002b10007988 */ /* 0x008fe80008000405 */
[----:B------:R-:W-:Y:S04]  /*3d10*/  STS.U16 [R165+UR5+0x80], R220 ;  /* 0x000080dca5007988 */ /* 0x000fe80008000405 */
        /* <DEDUP_REMOVED lines=58> */
[----:B------:R-:W-:Y:S01]  /*40c0*/  STS.U16 [R167+UR5+0x1f80], R40 ;  /* 0x001f8028a7007988 */ /* 0x000fe20008000405 */
[----:B------:R-:W-:Y:S06]  /*40d0*/  BAR.SYNC.DEFER_BLOCKING 0x0 ;  /* 0x0000000000007b1d */ /* 0x000fec0000010000 */
[----:B------:R-:W-:Y:S04]  /*40e0*/  LDSM.16.MT88.4 R140, [R4+UR5] ;  /* 0x00000005048c783b */ /* 0x000fe80008004200 */
[----:B------:R-:W0:Y:S04]  /*40f0*/  LDSM.16.M88.4 R52, [R5+UR4+0x1000] ;  /* 0x001000040534783b */ /* 0x000e280008000200 */
[----:B------:R-:W1:Y:S04]  /*4100*/  LDSM.16.M88.4 R48, [R5+UR4+0x1400] ;  /* 0x001400040530783b */ /* 0x000e680008000200 */
[----:B------:R-:W2:Y:S04]  /*4110*/  LDSM.16.M88.4 R40, [R5+UR4+0x1800] ;  /* 0x001800040528783b */ /* 0x000ea80008000200 */
[----:B------:R-:W3:Y:S04]  /*4120*/  LDSM.16.M88.4 R28, [R5+UR4+0x1c00] ;  /* 0x001c0004051c783b */ /* 0x000ee80008000200 */
[----:B------:R-:W4:Y:S04]  /*4130*/  LDSM.16.MT88.4 R120, [R14+UR5] ;  /* 0x000000050e78783b */ /* 0x000f280008004200 */
[----:B------:R-:W5:Y:S04]  /*4140*/  LDSM.16.MT88.4 R44, [R164+UR5] ;  /* 0x00000005a42c783b */ /* 0x000f680008004200 */
[----:B------:R-:W5:Y:S04]  /*4150*/  LDSM.16.MT88.4 R36, [R4+UR5+0x800] ;  /* 0x000800050424783b */ /* 0x000f680008004200 */
[----:B------:R-:W5:Y:S01]  /*4160*/  LDSM.16.MT88.4 R132, [R13+UR5] ;  /* 0x000000050d84783b */ /* 0x000f620008004200 */
[C---:B0-----:R-:W-:Y:S06]  /*4170*/  HMMA.16816.F32.BF16 R112, R140.reuse, R52, R112 ;  /* 0x000000348c70723c */ /* 0x041fec0000041870 */
[C---:B-1----:R-:W-:Y:S06]  /*4180*/  HMMA.16816.F32.BF16 R108, R140.reuse, R48, R108 ;  /* 0x000000308c6c723c */ /* 0x042fec000004186c */
[C---:B--2---:R-:W-:Y:S06]  /*4190*/  HMMA.16816.F32.BF16 R104, R140.reuse, R40, R104 ;  /* 0x000000288c68723c */ /* 0x044fec0000041868 */
[----:B---3--:R-:W-:Y:S06]  /*41a0*/  HMMA.16816.F32.BF16 R100, R140, R28, R100 ;  /* 0x0000001c8c64723c */ /* 0x008fec0000041864 */
[C---:B----4-:R-:W-:Y:S06]  /*41b0*/  HMMA.16816.F32.BF16 R80, R120.reuse, R52, R80 ;  /* 0x000000347850723c */ /* 0x050fec0000041850 */
[C---:B------:R-:W-:Y:S06]  /*41c0*/  HMMA.16816.F32.BF16 R76, R120.reuse, R48, R76 ;  /* 0x00000030784c723c */ /* 0x040fec000004184c */
[C---:B------:R-:W-:Y:S06]  /*41d0*/  HMMA.16816.F32.BF16 R72, R120.reuse, R40, R72 ;  /* 0x000000287848723c */ /* 0x040fec0000041848 */
[----:B------:R-:W-:Y:S01]  /*41e0*/  HMMA.16816.F32.BF16 R68, R120, R28, R68 ;  /* 0x0000001c7844723c */ /* 0x000fe20000041844 */
[----:B------:R-:W0:Y:S05]  /*41f0*/  LDSM.16.MT88.4 R120, [R13+UR5+0x800] ;  /* 0x000800050d78783b */ /* 0x000e2a0008004200 */
[C---:B-----5:R-:W-:Y:S06]  /*4200*/  HMMA.16816.F32.BF16 R64, R44.reuse, R52, R64 ;  /* 0x000000342c40723c */ /* 0x060fec0000041840 */
[C---:B------:R-:W-:Y:S06]  /*4210*/  HMMA.16816.F32.BF16 R60, R44.reuse, R48, R60 ;  /* 0x000000302c3c723c */ /* 0x040fec000004183c */
[C---:B------:R-:W-:Y:S06]  /*4220*/  HMMA.16816.F32.BF16 R56, R44.reuse, R40, R56 ;  /* 0x000000282c38723c */ /* 0x040fec0000041838 */
[----:B------:R-:W-:Y:S01]  /*4230*/  HMMA.16816.F32.BF16 R32, R44, R28, R32 ;  /* 0x0000001c2c20723c */ /* 0x000fe20000041820 */
[----:B------:R-:W1:Y:S05]  /*4240*/  LDSM.16.MT88.4 R44, [R14+UR5+0x800] ;  /* 0x000800050e2c783b */ /* 0x000e6a0008004200 */
[C---:B------:R-:W-:Y:S06]  /*4250*/  HMMA.16816.F32.BF16 R112, R36.reuse, R54, R112 ;  /* 0x000000362470723c */ /* 0x040fec0000041870 */
[C---:B------:R-:W-:Y:S06]  /*4260*/  HMMA.16816.F32.BF16 R108, R36.reuse, R50, R108 ;  /* 0x00000032246c723c */ /* 0x040fec000004186c */
[C---:B------:R-:W-:Y:S06]  /*4270*/  HMMA.16816.F32.BF16 R104, R36.reuse, R42, R104 ;  /* 0x0000002a2468723c */ /* 0x040fec0000041868 */
[----:B------:R-:W-:Y:S01]  /*4280*/  HMMA.16816.F32.BF16 R100, R36, R30, R100 ;  /* 0x0000001e2464723c */ /* 0x000fe20000041864 */
[----:B------:R-:W2:Y:S05]  /*4290*/  LDSM.16.MT88.4 R36, [R164+UR5+0x800] ;  /* 0x00080005a424783b */ /* 0x000eaa0008004200 */
[C---:B------:R-:W-:Y:S06]  /*42a0*/  HMMA.16816.F32.BF16 R96, R132.reuse, R52, R96 ;  /* 0x000000348460723c */ /* 0x040fec0000041860 */
[C---:B------:R-:W-:Y:S06]  /*42b0*/  HMMA.16816.F32.BF16 R92, R132.reuse, R48, R92 ;  /* 0x00000030845c723c */ /* 0x040fec000004185c */
[C---:B------:R-:W-:Y:S06]  /*42c0*/  HMMA.16816.F32.BF16 R88, R132.reuse, R40, R88 ;  /* 0x000000288458723c */ /* 0x040fec0000041858 */
[----:B------:R-:W-:Y:S01]  /*42d0*/  HMMA.16816.F32.BF16 R84, R132, R28, R84 ;  /* 0x0000001c8454723c */ /* 0x000fe20000041854 */
[----:B------:R-:W-:-:S05]  /*42e0*/  VIADD R12, R12, 0xffffffff ;  /* 0xffffffff0c0c7836 */ /* 0x000fca0000000000 */
[----:B------:R-:W-:Y:S01]  /*42f0*/  ISETP.NE.U32.AND P0, PT, R12, RZ, PT ;  /* 0x000000ff0c00720c */ /* 0x000fe20003f05070 */
[----:B------:R-:W-:-:S04]  /*4300*/  IMAD.WIDE R52, R175, 0x2, R236 ;  /* 0x00000002af347825 */ /* 0x000fc800078e02ec */
[----:B------:R-:W-:-:S04]  /*4310*/  IMAD.WIDE R134, R175, 0x2, R232 ;  /* 0x00000002af867825 */ /* 0x000fc800078e02e8 */
[C---:B------:R-:W-:Y:S01]  /*4320*/  IMAD.WIDE R228, R175.reuse, 0x2, R228 ;  /* 0x00000002afe47825 */ /* 0x040fe200078e02e4 */
[-C--:B0-----:R-:W-:Y:S03]  /*4330*/  HMMA.16816.F32.BF16 R96, R120, R54.reuse, R96 ;  /* 0x000000367860723c */ /* 0x081fe60000041860 */
[----:B------:R-:W-:Y:S02]  /*4340*/  IMAD.MOV.U32 R132, RZ, RZ, R52 ;  /* 0x000000ffff847224 */ /* 0x000fe400078e0034 */
[----:B------:R-:W-:Y:S01]  /*4350*/  IMAD.MOV.U32 R52, RZ, RZ, R134 ;  /* 0x000000ffff347224 */ /* 0x000fe200078e0086 */
[----:B-1----:R-:W-:Y:S01]  /*4360*/  HMMA.16816.F32.BF16 R80, R44, R54, R80 ;  /* 0x000000362c50723c */ /* 0x002fe20000041850 */
[----:B------:R-:W-:-:S04]  /*4370*/  IMAD.WIDE R222, R175, 0x2, R128 ;  /* 0x00000002afde7825 */ /* 0x000fc800078e0280 */
[C---:B------:R-:W-:Y:S01]  /*4380*/  IMAD.WIDE R40, R175.reuse, 0x2, R248 ;  /* 0x00000002af287825 */ /* 0x040fe200078e02f8 */
[----:B------:R-:W-:Y:S03]  /*4390*/  HMMA.16816.F32.BF16 R76, R44, R50, R76 ;  /* 0x000000322c4c723c */ /* 0x000fe6000004184c */
[----:B------:R-:W-:-:S03]  /*43a0*/  IMAD.WIDE R48, R175, 0x2, R244 ;  /* 0x00000002af307825 */ /* 0x000fc600078e02f4 */
[C---:B------:R-:W-:Y:S01]  /*43b0*/  HMMA.16816.F32.BF16 R72, R44.reuse, R42, R72 ;  /* 0x0000002a2c48723c */ /* 0x040fe20000041848 */
[----:B------:R-:W-:Y:S02]  /*43c0*/  IMAD.MOV.U32 R134, RZ, RZ, R228 ;  /* 0x000000ffff867224 */ /* 0x000fe400078e00e4 */
[----:B------:R-:W-:Y:S02]  /*43d0*/  IMAD.MOV.U32 R133, RZ, RZ, R229 ;  /* 0x000000ffff857224 */ /* 0x000fe400078e00e5 */
[C---:B------:R-:W-:Y:S01]  /*43e0*/  IMAD.WIDE R128, R175.reuse, 0x2, R26 ;  /* 0x00000002af807825 */ /* 0x040fe200078e021a */
[----:B------:R-:W-:Y:S03]  /*43f0*/  HMMA.16816.F32.BF16 R68, R44, R30, R68 ;  /* 0x0000001e2c44723c */ /* 0x000fe60000041844 */
[----:B------:R-:W-:-:S03]  /*4400*/  IMAD.WIDE R240, R175, 0x2, R240 ;  /* 0x00000002aff07825 */ /* 0x000fc600078e02f0 */
[----:B--2---:R-:W-:Y:S01]  /*4410*/  HMMA.16816.F32.BF16 R64, R36, R54, R64 ;  /* 0x000000362440723c */ /* 0x004fe20000041840 */
[----:B------:R-:W-:-:S04]  /*4420*/  IMAD.WIDE R44, R175, 0x2, R126 ;  /* 0x00000002af2c7825 */ /* 0x000fc800078e027e */
[C---:B------:R-:W-:Y:S01]  /*4430*/  IMAD.WIDE R228, R175.reuse, 0x2, R136 ;  /* 0x00000002afe47825 */ /* 0x040fe200078e0288 */
[----:B------:R-:W-:Y:S03]  /*4440*/  HMMA.16816.F32.BF16 R60, R36, R50, R60 ;  /* 0x00000032243c723c */ /* 0x000fe6000004183c */
[----:B------:R-:W-:-:S03]  /*4450*/  IMAD.WIDE R54, R175, 0x2, R130 ;  /* 0x00000002af367825 */ /* 0x000fc600078e0282 */
[----:B------:R-:W-:Y:S01]  /*4460*/  HMMA.16816.F32.BF16 R56, R36, R42, R56 ;  /* 0x0000002a2438723c */ /* 0x000fe20000041838 */
[----:B------:R-:W-:-:S05]  /*4470*/  IMAD.MOV.U32 R29, RZ, RZ, R41 ;  /* 0x000000ffff1d7224 */ /* 0x000fca00078e0029 */
[----:B------:R-:W-:Y:S01]  /*4480*/  HMMA.16816.F32.BF16 R32, R36, R30, R32 ;  /* 0x0000001e2420723c */ /* 0x000fe20000041820 */
[----:B------:R-:W-:Y:S02]  /*4490*/  IMAD.MOV.U32 R28, RZ, RZ, R48 ;  /* 0x000000ffff1c7224 */ /* 0x000fe400078e0030 */
[----:B------:R-:W-:-:S03]  /*44a0*/  IMAD.WIDE R224, R175, 0x2, R148 ;  /* 0x00000002afe07825 */ /* 0x000fc600078e0294 */
[----:B------:R-:W-:Y:S01]  /*44b0*/  HMMA.16816.F32.BF16 R92, R120, R50, R92 ;  /* 0x00000032785c723c */ /* 0x000fe2000004185c */
[----:B------:R-:W-:-:S04]  /*44c0*/  IMAD.WIDE R38, R175, 0x2, R116 ;  /* 0x00000002af267825 */ /* 0x000fc800078e0274 */
[----:B------:R-:W-:Y:S01]  /*44d0*/  IMAD.WIDE R36, R175, 0x2, R124 ;  /* 0x00000002af247825 */ /* 0x000fe200078e027c */
[----:B------:R-:W-:Y:S03]  /*44e0*/  HMMA.16816.F32.BF16 R88, R120, R42, R88 ;  /* 0x0000002a7858723c */ /* 0x000fe60000041858 */
[----:B------:R-:W-:-:S03]  /*44f0*/  IMAD.MOV.U32 R227, RZ, RZ, R129 ;  /* 0x000000ffffe37224 */ /* 0x000fc600078e0081 */
[----:B------:R-:W-:Y:S01]  /*4500*/  HMMA.16816.F32.BF16 R84, R120, R30, R84 ;  /* 0x0000001e7854723c */ /* 0x000fe20000041854 */
[----:B------:R-:W-:Y:S02]  /*4510*/  IMAD.MOV.U32 R48, RZ, RZ, R240 ;  /* 0x000000ffff307224 */ /* 0x000fe400078e00f0 */
[----:B------:R-:W-:Y:S02]  /*4520*/  IMAD.MOV.U32 R41, RZ, RZ, R241 ;  /* 0x000000ffff297224 */ /* 0x000fe400078e00f1 */
[----:B------:R-:W-:-:S04]  /*4530*/  IMAD.WIDE R204, R175, 0x2, R204 ;  /* 0x00000002afcc7825 */ /* 0x000fc800078e02cc */
        /* <DEDUP_REMOVED lines=15> */
[----:B------:R-:W-:Y:S02]  /*4630*/  IMAD.MOV.U32 R148, RZ, RZ, R44 ;  /* 0x000000ffff947224 */ /* 0x000fe400078e002c */
[----:B------:R-:W-:Y:S02]  /*4640*/  IMAD.MOV.U32 R51, RZ, RZ, R223 ;  /* 0x000000ffff337224 */ /* 0x000fe400078e00df */
[----:B------:R-:W-:Y:S02]  /*4650*/  IMAD.MOV.U32 R226, RZ, RZ, R54 ;  /* 0x000000ffffe27224 */ /* 0x000fe400078e0036 */
[----:B------:R-:W-:-:S04]  /*4660*/  IMAD.WIDE R138, R175, 0x2, R138 ;  /* 0x00000002af8a7825 */ /* 0x000fc800078e028a */
[----:B------:R-:W-:Y:S02]  /*4670*/  IMAD.MOV.U32 R149, RZ, RZ, R229 ;  /* 0x000000ffff957224 */ /* 0x000fe400078e00e5 */
[----:B------:R-:W-:-:S04]  /*4680*/  IMAD.WIDE R136, R175, 0x2, R118 ;  /* 0x00000002af887825 */ /* 0x000fc800078e0276 */
[----:B------:R-:W-:Y:S02]  /*4690*/  IMAD.MOV.U32 R131, RZ, RZ, R39 ;  /* 0x000000ffff837224 */ /* 0x000fe400078e0027 */
[----:B------:R-:W-:-:S04]  /*46a0*/  IMAD.WIDE R190, R172, 0x2, R190 ;  /* 0x00000002acbe7825 */ /* 0x000fc800078e02be */
[----:B------:R-:W-:Y:S02]  /*46b0*/  IMAD.MOV.U32 R129, RZ, RZ, R37 ;  /* 0x000000ffff817224 */ /* 0x000fe400078e0025 */
[----:B------:R-:W-:Y:S01]  /*46c0*/  VIADD R15, R15, 0xffffffe0 ;  /* 0xffffffe00f0f7836 */ /* 0x000fe20000000000 */
[----:B------:R-:W-:Y:S06]  /*46d0*/  @P0 BRA `(.L_x_1) ;  /* 0xffffffe4007c0947 */ /* 0x000fec000383ffff */
[----:B------:R-:W-:Y:S02]  /*46e0*/  F2FP.BF16.F32.PACK_AB R35, R35, R34 ;  /* 0x000000222323723e */ /* 0x000fe400000010ff */
[----:B------:R-:W-:Y:S02]  /*46f0*/  F2FP.BF16.F32.PACK_AB R87, R87, R86 ;  /* 0x000000565757723e */ /* 0x000fe400000010ff */
[----:B------:R-:W-:Y:S02]  /*4700*/  F2FP.BF16.F32.PACK_AB R59, R59, R58 ;  /* 0x0000003a3b3b723e */ /* 0x000fe400000010ff */
[----:B------:R-:W-:Y:S02]  /*4710*/  F2FP.BF16.F32.PACK_AB R91, R91, R90 ;  /* 0x0000005a5b5b723e */ /* 0x000fe400000010ff */
[----:B------:R-:W-:Y:S02]  /*4720*/  F2FP.BF16.F32.PACK_AB R63, R63, R62 ;  /* 0x0000003e3f3f723e */ /* 0x000fe400000010ff */
[----:B------:R-:W-:-:S02]  /*4730*/  F2FP.BF16.F32.PACK_AB R95, R95, R94 ;  /* 0x0000005e5f5f723e */ /* 0x000fc400000010ff */
        /* <DEDUP_REMOVED lines=25> */
[----:B------:R-:W-:-:S07]  /*48d0*/  F2FP.BF16.F32.PACK_AB R96, R113, R112 ;  /* 0x000000707160723e */ /* 0x000fce00000010ff */
.L_x_0:
[----:B------:R-:W0:Y:S01]  /*48e0*/  S2R R6, SR_CgaCtaId ;  /* 0x0000000000067919 */ /* 0x000e220000008800 */
[----:B------:R-:W-:Y:S01]  /*48f0*/  MOV R5, 0x400 ;  /* 0x0000040000057802 */ /* 0x000fe20000000f00 */
[----:B------:R-:W-:Y:S01]  /*4900*/  ULDC.64 UR8, c[0x0][0x228] ;  /* 0x00008a0000087ab9 */ /* 0x000fe20000000a00 */
[----:B------:R-:W-:Y:S01]  /*4910*/  ULDC UR4, c[0x0][0x244] ;  /* 0x0000910000047ab9 */ /* 0x000fe20000000800 */
[----:B------:R-:W1:Y:S01]  /*4920*/  S2R R4, SR_TID.X ;  /* 0x0000000000047919 */ /* 0x000e620000002100 */
[----:B------:R-:W-:Y:S01]  /*4930*/  BAR.SYNC.DEFER_BLOCKING 0x0 ;  /* 0x0000000000007b1d */ /* 0x000fe20000010000 */
[C---:B------:R-:W-:Y:S01]  /*4940*/  ISETP.GE.AND P0, PT, R3.reuse, UR8, PT ;  /* 0x0000000803007c0c */ /* 0x040fe2000bf06270 */
[----:B------:R-:W-:Y:S02]  /*4950*/  IMAD R3, R3, UR4, RZ ;  /* 0x0000000403037c24 */ /* 0x000fe4000f8e02ff */
[----:B------:R-:W-:Y:S02]  /*4960*/  VIADD R25, R2, 0x5 ;  /* 0x0000000502197836 */ /* 0x000fe40000000000 */
[----:B------:R-:W-:Y:S01]  /*4970*/  ULDC UR8, c[0x0][0x248] ;  /* 0x0000920000087ab9 */ /* 0x000fe20000000800 */
[----:B------:R-:W-:Y:S01]  /*4980*/  ULDC.64 UR4, c[0x0][0x220] ;  /* 0x0000880000047ab9 */ /* 0x000fe20000000a00 */
[----:B0-----:R-:W-:-:S02]  /*4990*/  LEA R6, R6, R5, 0x18 ;  /* 0x0000000506067211 */ /* 0x001fc400078ec0ff */
[C---:B-1----:R-:W-:Y:S02]  /*49a0*/  LOP3.LUT R5, R4.reuse, 0x20, RZ, 0xc0, !PT ;  /* 0x0000002004057812 */ /* 0x042fe400078ec0ff */
[----:B------:R-:W-:Y:S01]  /*49b0*/  LOP3.LUT R24, R4, 0x3f, RZ, 0xc0, !PT ;  /* 0x0000003f04187812 */ /* 0x000fe200078ec0ff */
[----:B------:R-:W-:Y:S02]  /*49c0*/  VIADD R4, R2, 0x1 ;  /* 0x0000000102047836 */ /* 0x000fe40000000000 */
[--C-:B------:R-:W-:Y:S02]  /*49d0*/  IMAD R5, R5, 0x20, R6.reuse ;  /* 0x0000002005057824 */ /* 0x100fe400078e0206 */
[----:B------:R-:W-:Y:S01]  /*49e0*/  IMAD R24, R24, 0x10, R6 ;  /* 0x0000001018187824 */ /* 0x000fe200078e0206 */
[----:B------:R-:W-:Y:S01]  /*49f0*/  ISETP.LT.AND P2, PT, R4, UR9, !P0 ;  /* 0x0000000904007c0c */ /* 0x000fe2000c741270 */
[----:B------:R-:W-:Y:S02]  /*4a00*/  IMAD R36, R0, 0x10, R5 ;  /* 0x0000001000247824 */ /* 0x000fe400078e0205 */
[----:B------:R-:W-:-:S02]  /*4a10*/  VIADD R0, R2, 0x2 ;  /* 0x0000000202007836 */ /* 0x000fc40000000000 */
[----:B------:R-:W-:Y:S01]  /*4a20*/  VIADD R4, R2, 0x3 ;  /* 0x0000000302047836 */ /* 0x000fe20000000000 */
[----:B------:R-:W-:Y:S02]  /*4a30*/  STSM.16.M88.4 [R36], R96 ;  /* 0x0000006024007844 */ /* 0x000fe40000000200 */
[----:B------:R-:W-:Y:S01]  /*4a40*/  ISETP.LT.AND P1, PT, R0, UR9, !P0 ;  /* 0x0000000900007c0c */ /* 0x000fe2000c721270 */
[----:B------:R-:W-:Y:S01]  /*4a50*/  VIADD R0, R2, 0x4 ;  /* 0x0000000402007836 */ /* 0x000fe20000000000 */
[----:B------:R-:W-:Y:S01]  /*4a60*/  STSM.16.M88.4 [R36+0x200], R64 ;  /* 0x0002004024007844 */ /* 0x000fe20000000200 */
[----:B------:R-:W-:Y:S01]  /*4a70*/  BAR.SYNC.DEFER_BLOCKING 0x0 ;  /* 0x0000000000007b1d */ /* 0x000fe20000010000 */
[----:B------:R-:W-:Y:S01]  /*4a80*/  ISETP.LT.AND P5, PT, R4, UR9, !P0 ;  /* 0x0000000904007c0c */ /* 0x000fe2000c7a1270 */
[----:B------:R-:W-:Y:S01]  /*4a90*/  IMAD R4, R2, UR8, RZ ;  /* 0x0000000802047c24 */ /* 0x000fe2000f8e02ff */
[----:B------:R-:W-:Y:S02]  /*4aa0*/  ISETP.LT.AND P4, PT, R0, UR9, !P0 ;  /* 0x0000000900007c0c */ /* 0x000fe4000c781270 */
[----:B------:R-:W-:Y:S01]  /*4ab0*/  LEA R0, P3, R3, UR4, 0x1 ;  /* 0x0000000403007c11 */ /* 0x000fe2000f8608ff */
[----:B------:R-:W-:-:S03]  /*4ac0*/  VIADD R29, R4, UR8 ;  /* 0x00000008041d7c36 */ /* 0x000fc60008000000 */
[----:B------:R-:W-:Y:S01]  /*4ad0*/  LEA.HI.X.SX32 R3, R3, UR5, 0x1, P3 ;  /* 0x0000000503037c11 */ /* 0x000fe200098f0eff */
[C---:B------:R-:W-:Y:S01]  /*4ae0*/  VIADD R31, R29.reuse, UR8 ;  /* 0x000000081d1f7c36 */ /* 0x040fe20008000000 */
[-C--:B------:R-:W-:Y:S02]  /*4af0*/  LEA R26, P6, R4, R0.reuse, 0x1 ;  /* 0x00000000041a7211 */ /* 0x080fe400078c08ff */
[----:B------:R-:W-:Y:S02]  /*4b00*/  ISETP.LT.AND P3, PT, R2, UR9, !P0 ;  /* 0x0000000902007c0c */ /* 0x000fe4000c761270 */
[----:B------:R-:W-:Y:S02]  /*4b10*/  LEA.HI.X.SX32 R27, R4, R3, 0x1, P6 ;  /* 0x00000003041b7211 */ /* 0x000fe400030f0eff */
[----:B------:R-:W-:-:S04]  /*4b20*/  LEA R28, P6, R29, R0, 0x1 ;  /* 0x000000001d1c7211 */ /* 0x000fc800078c08ff */
[-C--:B------:R-:W-:Y:S02]  /*4b30*/  LEA.HI.X.SX32 R29, R29, R3.reuse, 0x1, P6 ;  /* 0x000000031d1d7211 */ /* 0x080fe400030f0eff */
[C---:B------:R-:W-:Y:S01]  /*4b40*/  LEA R30, P6, R31.reuse, R0, 0x1 ;  /* 0x000000001f1e7211 */ /* 0x040fe200078c08ff */
[----:B------:R-:W0:Y:S04]  /*4b50*/  LDS.128 R40, [R24] ;  /* 0x0000000018287984 */ /* 0x000e280000000c00 */
[----:B------:R-:W1:Y:S01]  /*4b60*/  LDS.128 R20, [R24+0x400] ;  /* 0x0004000018147984 */ /* 0x000e620000000c00 */
[----:B------:R-:W-:Y:S06]  /*4b70*/  BAR.SYNC.DEFER_BLOCKING 0x0 ;  /* 0x0000000000007b1d */ /* 0x000fec0000010000 */
[----:B------:R-:W-:Y:S04]  /*4b80*/  STSM.16.M88.4 [R36], R92 ;  /* 0x0000005c24007844 */ /* 0x000fe80000000200 */
[----:B------:R-:W-:Y:S01]  /*4b90*/  STSM.16.M88.4 [R36+0x200], R60 ;  /* 0x0002003c24007844 */ /* 0x000fe20000000200 */
[----:B------:R-:W-:Y:S06]  /*4ba0*/  BAR.SYNC.DEFER_BLOCKING 0x0 ;  /* 0x0000000000007b1d */ /* 0x000fec0000010000 */
[----:B------:R-:W2:Y:S04]  /*4bb0*/  LDS.128 R16, [R24] ;  /* 0x0000000018107984 */ /* 0x000ea80000000c00 */
[----:B------:R-:W3:Y:S01]  /*4bc0*/  LDS.128 R12, [R24+0x400] ;  /* 0x00040000180c7984 */ /* 0x000ee20000000c00 */
[----:B------:R-:W-:Y:S06]  /*4bd0*/  BAR.SYNC.DEFER_BLOCKING 0x0 ;  /* 0x0000000000007b1d */ /* 0x000fec0000010000 */
[----:B------:R-:W-:Y:S04]  /*4be0*/  STSM.16.M88.4 [R36], R88 ;  /* 0x0000005824007844 */ /* 0x000fe80000000200 */
[----:B------:R-:W-:Y:S01]  /*4bf0*/  STSM.16.M88.4 [R36+0x200], R56 ;  /* 0x0002003824007844 */ /* 0x000fe20000000200 */
[----:B------:R-:W-:Y:S06]  /*4c00*/  BAR.SYNC.DEFER_BLOCKING 0x0 ;  /* 0x0000000000007b1d */ /* 0x000fec0000010000 */
[----:B------:R-:W4:Y:S04]  /*4c10*/  LDS.128 R8, [R24] ;  /* 0x0000000018087984 */ /* 0x000f280000000c00 */
[----:B------:R-:W5:Y:S01]  /*4c20*/  LDS.128 R4, [R24+0x400] ;  /* 0x0004000018047984 */ /* 0x000f620000000c00 */
[----:B------:R-:W-:Y:S06]  /*4c30*/  BAR.SYNC.DEFER_BLOCKING 0x0 ;  /* 0x0000000000007b1d */ /* 0x000fec0000010000 */
[----:B------:R-:W-:Y:S04]  /*4c40*/  STSM.16.M88.4 [R36], R84 ;  /* 0x0000005424007844 */ /* 0x000fe80000000200 */
[----:B------:R0:W-:Y:S01]  /*4c50*/  STSM.16.M88.4 [R36+0x200], R32 ;  /* 0x0002002024007844 */ /* 0x0001e20000000200 */
[----:B------:R-:W-:Y:S01]  /*4c60*/  BAR.SYNC.DEFER_BLOCKING 0x0 ;  /* 0x0000000000007b1d */ /* 0x000fe20000010000 */
[C---:B0-----:R-:W-:Y:S01]  /*4c70*/  VIADD R32, R31.reuse, UR8 ;  /* 0x000000081f207c36 */ /* 0x041fe20008000000 */
[----:B------:R-:W-:-:S02]  /*4c80*/  LEA.HI.X.SX32 R31, R31, R3, 0x1, P6 ;  /* 0x000000031f1f7211 */ /* 0x000fc400030f0eff */
[----:B------:R-:W-:Y:S01]  /*4c90*/  PRMT R34, R41, 0x7632, R34 ;  /* 0x0000763229227816 */ /* 0x000fe20000000022 */
[----:B------:R-:W-:Y:S01]  /*4ca0*/  VIADD R33, R32, UR8 ;  /* 0x0000000820217c36 */ /* 0x000fe20008000000 */
[----:B------:R-:W-:Y:S01]  /*4cb0*/  PRMT R35, R42, 0x7632, R35 ;  /* 0x000076322a237816 */ /* 0x000fe20000000023 */
[----:B------:R0:W-:Y:S01]  /*4cc0*/  @P3 STG.E.U16 desc[UR6][R26.64], R40 ;  /* 0x000000281a003986 */ /* 0x0001e2000c101506 */
[----:B------:R-:W-:Y:S01]  /*4cd0*/  ISETP.LT.AND P3, PT, R25, UR9, !P0 ;  /* 0x0000000919007c0c */ /* 0x000fe2000c761270 */
[----:B------:R-:W-:Y:S01]  /*4ce0*/  VIADD R25, R2, 0x6 ;  /* 0x0000000602197836 */ /* 0x000fe20000000000 */
[----:B0-----:R-:W-:Y:S02]  /*4cf0*/  PRMT R27, R40, 0x7632, R27 ;  /* 0x00007632281b7816 */ /* 0x001fe4000000001b */
[----:B------:R-:W-:-:S03]  /*4d00*/  LEA R26, P6, R32, R0, 0x1 ;  /* 0x00000000201a7211 */ /* 0x000fc600078c08ff */
[----:B------:R0:W-:Y:S01]  /*4d10*/  @P2 STG.E.U16 desc[UR6][R28.64], R27 ;  /* 0x0000001b1c002986 */ /* 0x0001e2000c101506 */
[----:B------:R-:W-:Y:S01]  /*4d20*/  ISETP.LT.AND P2, PT, R25, UR9, !P0 ;  /* 0x0000000919007c0c */ /* 0x000fe2000c741270 */
[C---:B------:R-:W-:Y:S02]  /*4d30*/  VIADD R25, R2.reuse, 0x7 ;  /* 0x0000000702197836 */ /* 0x040fe40000000000 */
[----:B------:R1:W-:Y:S03]  /*4d40*/  @P1 STG.E.U16 desc[UR6][R30.64], R41 ;  /* 0x000000291e001986 */ /* 0x0003e6000c101506 */
[----:B------:R-:W-:Y:S01]  /*4d50*/  ISETP.LT.AND P1, PT, R25, UR9, !P0 ;  /* 0x0000000919007c0c */ /* 0x000fe2000c721270 */
[----:B------:R-:W-:Y:S01]  /*4d60*/  VIADD R25, R2, 0x8 ;  /* 0x0000000802197836 */ /* 0x000fe20000000000 */
[----:B0-----:R-:W-:Y:S01]  /*4d70*/  LEA.HI.X.SX32 R27, R32, R3, 0x1, P6 ;  /* 0x00000003201b7211 */ /* 0x001fe200030f0eff */
[C---:B------:R-:W-:Y:S01]  /*4d80*/  VIADD R29, R33.reuse, UR8 ;  /* 0x00000008211d7c36 */ /* 0x040fe20008000000 */
[----:B------:R-:W-:-:S03]  /*4d90*/  LEA R32, P6, R33, R0, 0x1 ;  /* 0x0000000021207211 */ /* 0x000fc600078c08ff */
[----:B------:R0:W-:Y:S01]  /*4da0*/  @P5 STG.E.U16 desc[UR6][R26.64], R34 ;  /* 0x000000221a005986 */ /* 0x0001e2000c101506 */
[-C--:B------:R-:W-:Y:S01]  /*4db0*/  LEA.HI.X.SX32 R33, R33, R3.reuse, 0x1, P6 ;  /* 0x0000000321217211 */ /* 0x080fe200030f0eff */
[----:B-1----:R-:W-:Y:S01]  /*4dc0*/  VIADD R31, R29, UR8 ;  /* 0x000000081d1f7c36 */ /* 0x002fe20008000000 */
[----:B------:R-:W-:Y:S01]  /*4dd0*/  ISETP.LT.AND P5, PT, R25, UR9, !P0 ;  /* 0x0000000919007c0c */ /* 0x000fe2000c7a1270 */
[C---:B------:R-:W-:Y:S01]  /*4de0*/  VIADD R25, R2.reuse, 0x9 ;  /* 0x0000000902197836 */ /* 0x040fe20000000000 */
[CC--:B------:R-:W-:Y:S01]  /*4df0*/  LEA R28, P6, R29.reuse, R0.reuse, 0x1 ;  /* 0x000000001d1c7211 */ /* 0x0c0fe200078c08ff */
[----:B------:R1:W-:Y:S03]  /*4e00*/  @P4 STG.E.U16 desc[UR6][R32.64], R42 ;  /* 0x0000002a20004986 */ /* 0x0003e6000c101506 */
[----:B------:R-:W-:Y:S02]  /*4e10*/  LEA.HI.X.SX32 R29, R29, R3, 0x1, P6 ;  /* 0x000000031d1d7211 */ /* 0x000fe400030f0eff */
[----:B------:R-:W-:Y:S01]  /*4e20*/  ISETP.LT.AND P4, PT, R25, UR9, !P0 ;  /* 0x0000000919007c0c */ /* 0x000fe2000c781270 */
[----:B------:R-:W-:Y:S01]  /*4e30*/  VIADD R25, R2, 0xa ;  /* 0x0000000a02197836 */ /* 0x000fe20000000000 */
[C---:B------:R-:W-:Y:S01]  /*4e40*/  LEA R30, P6, R31.reuse, R0, 0x1 ;  /* 0x000000001f1e7211 */ /* 0x040fe200078c08ff */
[----:B0-----:R-:W-:Y:S01]  /*4e50*/  VIADD R27, R31, UR8 ;  /* 0x000000081f1b7c36 */ /* 0x001fe20008000000 */
[----:B------:R0:W-:Y:S01]  /*4e60*/  @P3 STG.E.U16 desc[UR6][R28.64], R35 ;  /* 0x000000231c003986 */ /* 0x0001e2000c101506 */
[----:B------:R-:W-:-:S02]  /*4e70*/  PRMT R34, R43, 0x7632, R34 ;  /* 0x000076322b227816 */ /* 0x000fc40000000022 */
[-C--:B------:R-:W-:Y:S01]  /*4e80*/  LEA.HI.X.SX32 R31, R31, R3.reuse, 0x1, P6 ;  /* 0x000000031f1f7211 */ /* 0x080fe200030f0eff */
[----:B-1----:R-:W-:Y:S01]  /*4e90*/  VIADD R33, R27, UR8 ;  /* 0x000000081b217c36 */ /* 0x002fe20008000000 */
[----:B------:R-:W-:Y:S01]  /*4ea0*/  ISETP.LT.AND P3, PT, R25, UR9, !P0 ;  /* 0x0000000919007c0c */ /* 0x000fe2000c761270 */
[C---:B------:R-:W-:Y:S01]  /*4eb0*/  VIADD R25, R2.reuse, 0xb ;  /* 0x0000000b02197836 */ /* 0x040fe20000000000 */
[-C--:B------:R-:W-:Y:S01]  /*4ec0*/  LEA R26, P6, R27, R0.reuse, 0x1 ;  /* 0x000000001b1a7211 */ /* 0x080fe200078c08ff */
[----:B------:R1:W-:Y:S03]  /*4ed0*/  @P2 STG.E.U16 desc[UR6][R30.64], R43 ;  /* 0x0000002b1e002986 */ /* 0x0003e6000c101506 */
[----:B------:R-:W-:Y:S01]  /*4ee0*/  ISETP.LT.AND P2, PT, R25, UR9, !P0 ;  /* 0x0000000919007c0c */ /* 0x000fe2000c741270 */
[----:B------:R-:W-:Y:S01]  /*4ef0*/  VIADD R25, R2, 0xc ;  /* 0x0000000c02197836 */ /* 0x000fe20000000000 */
[----:B------:R-:W-:Y:S01]  /*4f00*/  LEA.HI.X.SX32 R27, R27, R3, 0x1, P6 ;  /* 0x000000031b1b7211 */ /* 0x000fe200030f0eff */
[C---:B0-----:R-:W-:Y:S01]  /*4f10*/  VIADD R29, R33.reuse, UR8 ;  /* 0x00000008211d7c36 */ /* 0x041fe20008000000 */
        /* <DEDUP_REMOVED lines=12> */
[----:B0-----:R-:W-:-:S03]  /*4fe0*/  VIADD R27, R31, UR8 ;  /* 0x000000081f1b7c36 */ /* 0x001fc60008000000 */
[----:B------:R-:W-:Y:S02]  /*4ff0*/  LEA.HI.X.SX32 R31, R31, R3, 0x1, P6 ;  /* 0x000000031f1f7211 */ /* 0x000fe400030f0eff */
[----:B-1----:R-:W-:Y:S01]  /*5000*/  PRMT R33, R20, 0x7632, R33 ;  /* 0x0000763214217816 */ /* 0x002fe20000000021 */
[----:B------:R-:W-:Y:S01]  /*5010*/  VIADD R20, R2, 0xf ;  /* 0x0000000f02147836 */ /* 0x000fe20000000000 */
[----:B------:R-:W-:-:S03]  /*5020*/  LEA R26, P6, R27, R0, 0x1 ;  /* 0x000000001b1a7211 */ /* 0x000fc600078c08ff */
[----:B------:R0:W-:Y:S01]  /*5030*/  @P4 STG.E.U16 desc[UR6][R28.64], R33 ;  /* 0x000000211c004986 */ /* 0x0001e2000c101506 */
[----:B------:R-:W-:Y:S01]  /*5040*/  ISETP.LT.AND P4, PT, R25, UR9, !P0 ;  /* 0x0000000919007c0c */ /* 0x000fe2000c781270 */
[C---:B------:R-:W-:Y:S01]  /*5050*/  VIADD R25, R27.reuse, UR8 ;  /* 0x000000081b197c36 */ /* 0x040fe20008000000 */
[----:B------:R-:W-:Y:S01]  /*5060*/  LEA.HI.X.SX32 R27, R27, R3, 0x1, P6 ;  /* 0x000000031b1b7211 */ /* 0x000fe200030f0eff */
[----:B------:R1:W-:Y:S01]  /*5070*/  @P3 STG.E.U16 desc[UR6][R30.64], R21 ;  /* 0x000000151e003986 */ /* 0x0003e2000c101506 */
[----:B------:R-:W-:Y:S01]  /*5080*/  ISETP.LT.AND P3, PT, R20, UR9, !P0 ;  /* 0x0000000914007c0c */ /* 0x000fe2000c761270 */
[----:B------:R-:W-:Y:S01]  /*5090*/  VIADD R20, R2, 0x10 ;  /* 0x0000001002147836 */ /* 0x000fe20000000000 */
[C---:B------:R-:W-:Y:S01]  /*50a0*/  LEA R32, P6, R25.reuse, R0, 0x1 ;  /* 0x0000000019207211 */ /* 0x040fe200078c08ff */
[----:B0-----:R-:W-:-:S03]  /*50b0*/  VIADD R29, R25, UR8 ;  /* 0x00000008191d7c36 */ /* 0x001fc60008000000 */
[----:B------:R-:W-:Y:S01]  /*50c0*/  LEA.HI.X.SX32 R33, R25, R3, 0x1, P6 ;  /* 0x0000000319217211 */ /* 0x000fe200030f0eff */
[----:B------:R-:W-:Y:S01]  /*50d0*/  VIADD R25, R2, 0x12 ;  /* 0x0000001202197836 */ /* 0x000fe20000000000 */
[----:B-1----:R-:W-:Y:S01]  /*50e0*/  PRMT R31, R21, 0x7632, R31 ;  /* 0x00007632151f7816 */ /* 0x002fe2000000001f */
[C---:B------:R-:W-:Y:S01]  /*50f0*/  VIADD R21, R29.reuse, UR8 ;  /* 0x000000081d157c36 */ /* 0x040fe20008000000 */
[----:B------:R-:W-:-:S03]  /*5100*/  LEA R28, P6, R29, R0, 0x1 ;  /* 0x000000001d1c7211 */ /* 0x000fc600078c08ff */
[----:B------:R0:W-:Y:S01]  /*5110*/  @P2 STG.E.U16 desc[UR6][R26.64], R31 ;  /* 0x0000001f1a002986 */ /* 0x0001e2000c101506 */
[----:B------:R-:W-:Y:S01]  /*5120*/  ISETP.LT.AND P2, PT, R20, UR9, !P0 ;  /* 0x0000000914007c0c */ /* 0x000fe2000c741270 */
[----:B------:R-:W-:Y:S01]  /*5130*/  VIADD R20, R2, 0x11 ;  /* 0x0000001102147836 */ /* 0x000fe20000000000 */
[----:B------:R-:W-:Y:S01]  /*5140*/  LEA.HI.X.SX32 R29, R29, R3, 0x1, P6 ;  /* 0x000000031d1d7211 */ /* 0x000fe200030f0eff */
[----:B------:R1:W-:Y:S03]  /*5150*/  @P1 STG.E.U16 desc[UR6][R32.64], R22 ;  /* 0x0000001620001986 */ /* 0x0003e6000c101506 */
[----:B------:R-:W-:Y:S02]  /*5160*/  ISETP.LT.AND P1, PT, R20, UR9, !P0 ;  /* 0x0000000914007c0c */ /* 0x000fe4000c721270 */
[C---:B------:R-:W-:Y:S01]  /*5170*/  LEA R20, P6, R21.reuse, R0, 0x1 ;  /* 0x0000000015147211 */ /* 0x040fe200078c08ff */
[----:B0-----:R-:W-:-:S03]  /*5180*/  VIADD R27, R21, UR8 ;  /* 0x00000008151b7c36 */ /* 0x001fc60008000000 */
[-C--:B------:R-:W-:Y:S02]  /*5190*/  LEA.HI.X.SX32 R21, R21, R3.reuse, 0x1, P6 ;  /* 0x0000000315157211 */ /* 0x080fe400030f0eff */
[----:B-1----:R-:W-:Y:S01]  /*51a0*/  PRMT R33, R22, 0x7632, R33 ;  /* 0x0000763216217816 */ /* 0x002fe20000000021 */
[----:B------:R-:W-:Y:S01]  /*51b0*/  VIADD R22, R2, 0x13 ;  /* 0x0000001302167836 */ /* 0x000fe20000000000 */
[-C--:B------:R-:W-:Y:S02]  /*51c0*/  LEA R26, P6, R27, R0.reuse, 0x1 ;  /* 0x000000001b1a7211 */ /* 0x080fe400078c08ff */
[----:B------:R-:W-:Y:S01]  /*51d0*/  PRMT R32, R23, 0x7632, R32 ;  /* 0x0000763217207816 */ /* 0x000fe20000000020 */
[----:B------:R0:W-:Y:S01]  /*51e0*/  @P5 STG.E.U16 desc[UR6][R28.64], R33 ;  /* 0x000000211c005986 */ /* 0x0001e2000c101506 */
[----:B------:R-:W-:Y:S01]  /*51f0*/  ISETP.LT.AND P5, PT, R25, UR9, !P0 ;  /* 0x0000000919007c0c */ /* 0x000fe2000c7a1270 */
[C---:B------:R-:W-:Y:S01]  /*5200*/  VIADD R25, R27.reuse, UR8 ;  /* 0x000000081b197c36 */ /* 0x040fe20008000000 */
[-C--:B------:R-:W-:Y:S01]  /*5210*/  LEA.HI.X.SX32 R27, R27, R3.reuse, 0x1, P6 ;  /* 0x000000031b1b7211 */ /* 0x080fe200030f0eff */
[----:B------:R1:W-:Y:S01]  /*5220*/  @P4 STG.E.U16 desc[UR6][R20.64], R23 ;  /* 0x0000001714004986 */ /* 0x0003e2000c101506 */
[----:B------:R-:W-:Y:S01]  /*5230*/  ISETP.LT.AND P4, PT, R22, UR9, !P0 ;  /* 0x0000000916007c0c */ /* 0x000fe2000c781270 */
[----:B------:R-:W-:Y:S01]  /*5240*/  VIADD R22, R2, 0x14 ;  /* 0x0000001402167836 */ /* 0x000fe20000000000 */
[C---:B------:R-:W-:Y:S01]  /*5250*/  LEA R30, P6, R25.reuse, R0, 0x1 ;  /* 0x00000000191e7211 */ /* 0x040fe200078c08ff */
[----:B------:R3:W-:Y:S03]  /*5260*/  @P3 STG.E.U16 desc[UR6][R26.64], R32 ;  /* 0x000000201a003986 */ /* 0x0007e6000c101506 */
[C---:B------:R-:W-:Y:S01]  /*5270*/  LEA.HI.X.SX32 R31, R25.reuse, R3, 0x1, P6 ;  /* 0x00000003191f7211 */ /* 0x040fe200030f0eff */
[----:B0-----:R-:W-:Y:S01]  /*5280*/  VIADD R29, R25, UR8 ;  /* 0x00000008191d7c36 */ /* 0x001fe20008000000 */
[----:B------:R-:W-:Y:S01]  /*5290*/  ISETP.LT.AND P3, PT, R22, UR9, !P0 ;  /* 0x0000000916007c0c */ /* 0x000fe2000c761270 */
[----:B------:R-:W-:-:S02]  /*52a0*/  VIADD R22, R2, 0x16 ;  /* 0x0000001602167836 */ /* 0x000fc40000000000 */
[----:B-1----:R-:W-:Y:S01]  /*52b0*/  VIADD R20, R2, 0x15 ;  /* 0x0000001502147836 */ /* 0x002fe20000000000 */
[CC--:B------:R-:W-:Y:S01]  /*52c0*/  LEA R28, P6, R29.reuse, R0.reuse, 0x1 ;  /* 0x000000001d1c7211 */ /* 0x0c0fe200078c08ff */
[C---:B------:R-:W-:Y:S01]  /*52d0*/  VIADD R21, R29.reuse, UR8 ;  /* 0x000000081d157c36 */ /* 0x040fe20008000000 */
[----:B--2---:R0:W-:Y:S01]  /*52e0*/  @P2 STG.E.U16 desc[UR6][R30.64], R16 ;  /* 0x000000101e002986 */ /* 0x0041e2000c101506 */
[----:B---3--:R-:W-:Y:S02]  /*52f0*/  PRMT R27, R16, 0x7632, R27 ;  /* 0x00007632101b7816 */ /* 0x008fe4000000001b */
[-C--:B------:R-:W-:Y:S01]  /*5300*/  LEA.HI.X.SX32 R29, R29, R3.reuse, 0x1, P6 ;  /* 0x000000031d1d7211 */ /* 0x080fe200030f0eff */
[C---:B------:R-:W-:Y:S01]  /*5310*/  VIADD R23, R21.reuse, UR8 ;  /* 0x0000000815177c36 */ /* 0x040fe20008000000 */
[----:B------:R-:W-:Y:S02]  /*5320*/  ISETP.LT.AND P2, PT, R20, UR9, !P0 ;  /* 0x0000000914007c0c */ /* 0x000fe4000c741270 */
[-C--:B------:R-:W-:Y:S01]  /*5330*/  LEA R20, P6, R21, R0.reuse, 0x1 ;  /* 0x0000000015147211 */ /* 0x080fe200078c08ff */
[----:B------:R1:W-:Y:S01]  /*5340*/  @P1 STG.E.U16 desc[UR6][R28.64], R27 ;  /* 0x0000001b1c001986 */ /* 0x0003e2000c101506 */
[----:B------:R-:W-:Y:S01]  /*5350*/  ISETP.LT.AND P1, PT, R22, UR9, !P0 ;  /* 0x0000000916007c0c */ /* 0x000fe2000c721270 */
[----:B------:R-:W-:Y:S01]  /*5360*/  VIADD R25, R23, UR8 ;  /* 0x0000000817197c36 */ /* 0x000fe20008000000 */
[----:B------:R-:W-:Y:S01]  /*5370*/  LEA.HI.X.SX32 R21, R21, R3, 0x1, P6 ;  /* 0x0000000315157211 */ /* 0x000fe200030f0eff */
[----:B0-----:R-:W-:Y:S01]  /*5380*/  VIADD R16, R2, 0x17 ;  /* 0x0000001702107836 */ /* 0x001fe20000000000 */
[----:B------:R-:W-:-:S03]  /*5390*/  LEA R22, P6, R23, R0, 0x1 ;  /* 0x0000000017167211 */ /* 0x000fc600078c08ff */
[----:B------:R0:W-:Y:S01]  /*53a0*/  @P5 STG.E.U16 desc[UR6][R20.64], R17 ;  /* 0x0000001114005986 */ /* 0x0001e2000c101506 */
[----:B------:R-:W-:Y:S01]  /*53b0*/  ISETP.LT.AND P5, PT, R16, UR9, !P0 ;  /* 0x0000000910007c0c */ /* 0x000fe2000c7a1270 */
[----:B------:R-:W-:Y:S01]  /*53c0*/  VIADD R16, R2, 0x18 ;  /* 0x0000001802107836 */ /* 0x000fe20000000000 */
[----:B------:R-:W-:Y:S01]  /*53d0*/  LEA.HI.X.SX32 R23, R23, R3, 0x1, P6 ;  /* 0x0000000317177211 */ /* 0x000fe200030f0eff */
[C---:B-1----:R-:W-:Y:S01]  /*53e0*/  VIADD R29, R25.reuse, UR8 ;  /* 0x00000008191d7c36 */ /* 0x042fe20008000000 */
[----:B------:R-:W-:-:S04]  /*53f0*/  LEA R26, P6, R25, R0, 0x1 ;  /* 0x00000000191a7211 */ /* 0x000fc800078c08ff */
[-C--:B------:R-:W-:Y:S02]  /*5400*/  LEA.HI.X.SX32 R27, R25, R3.reuse, 0x1, P6 ;  /* 0x00000003191b7211 */ /* 0x080fe400030f0eff */
[----:B------:R-:W-:Y:S01]  /*5410*/  LEA R28, P6, R29, R0, 0x1 ;  /* 0x000000001d1c7211 */ /* 0x000fe200078c08ff */
[----:B0-----:R-:W-:Y:S01]  /*5420*/  VIADD R20, R2, 0x1a ;  /* 0x0000001a02147836 */ /* 0x001fe20000000000 */
[----:B------:R-:W-:Y:S01]  /*5430*/  PRMT R21, R17, 0x7632, R21 ;  /* 0x0000763211157816 */ /* 0x000fe20000000015 */
[C---:B------:R-:W-:Y:S01]  /*5440*/  VIADD R17, R29.reuse, UR8 ;  /* 0x000000081d117c36 */ /* 0x040fe20008000000 */
[----:B------:R-:W-:Y:S02]  /*5450*/  LEA.HI.X.SX32 R29, R29, R3, 0x1, P6 ;  /* 0x000000031d1d7211 */ /* 0x000fe400030f0eff */
[----:B------:R-:W-:Y:S01]  /*5460*/  PRMT R25, R18, 0x7632, R25 ;  /* 0x0000763212197816 */ /* 0x000fe20000000019 */
[----:B------:R0:W-:Y:S01]  /*5470*/  @P4 STG.E.U16 desc[UR6][R22.64], R21 ;  /* 0x0000001516004986 */ /* 0x0001e2000c101506 */
[----:B------:R-:W-:Y:S01]  /*5480*/  ISETP.LT.AND P4, PT, R16, UR9, !P0 ;  /* 0x0000000910007c0c */ /* 0x000fe2000c781270 */
[----:B------:R-:W-:-:S02]  /*5490*/  VIADD R16, R2, 0x19 ;  /* 0x0000001902107836 */ /* 0x000fc40000000000 */
[----:B------:R1:W-:Y:S03]  /*54a0*/  @P3 STG.E.U16 desc[UR6][R26.64], R18 ;  /* 0x000000121a003986 */ /* 0x0003e6000c101506 */
[----:B------:R-:W-:Y:S01]  /*54b0*/  ISETP.LT.AND P3, PT, R16, UR9, !P0 ;  /* 0x0000000910007c0c */ /* 0x000fe2000c761270 */
[----:B------:R2:W-:Y:S01]  /*54c0*/  @P2 STG.E.U16 desc[UR6][R28.64], R25 ;  /* 0x000000191c002986 */ /* 0x0005e2000c101506 */
[C---:B------:R-:W-:Y:S02]  /*54d0*/  LEA R16, P6, R17.reuse, R0, 0x1 ;  /* 0x0000000011107211 */ /* 0x040fe400078c08ff */
[----:B------:R-:W-:Y:S01]  /*54e0*/  ISETP.LT.AND P2, PT, R20, UR9, !P0 ;  /* 0x0000000914007c0c */ /* 0x000fe2000c741270 */
[C---:B0-----:R-:W-:Y:S01]  /*54f0*/  VIADD R21, R17.reuse, UR8 ;  /* 0x0000000811157c36 */ /* 0x041fe20008000000 */
[----:B------:R-:W-:-:S03]  /*5500*/  LEA.HI.X.SX32 R17, R17, R3, 0x1, P6 ;  /* 0x0000000311117211 */ /* 0x000fc600030f0eff */
[C---:B------:R-:W-:Y:S01]  /*5510*/  VIADD R23, R21.reuse, UR8 ;  /* 0x0000000815177c36 */ /* 0x040fe20008000000 */
[-C--:B------:R-:W-:Y:S01]  /*5520*/  LEA R20, P6, R21, R0.reuse, 0x1 ;  /* 0x0000000015147211 */ /* 0x080fe200078c08ff */
[----:B-1----:R-:W-:Y:S01]  /*5530*/  VIADD R18, R2, 0x1b ;  /* 0x0000001b02127836 */ /* 0x002fe20000000000 */
[----:B------:R0:W-:Y:S01]  /*5540*/  @P1 STG.E.U16 desc[UR6][R16.64], R19 ;  /* 0x0000001310001986 */ /* 0x0001e2000c101506 */
[----:B--2---:R-:W-:Y:S01]  /*5550*/  VIADD R25, R23, UR8 ;  /* 0x0000000817197c36 */ /* 0x004fe20008000000 */
[-C--:B------:R-:W-:Y:S02]  /*5560*/  LEA.HI.X.SX32 R21, R21, R3.reuse, 0x1, P6 ;  /* 0x0000000315157211 */ /* 0x080fe400030f0eff */
[-C--:B------:R-:W-:Y:S02]  /*5570*/  LEA R22, P6, R23, R0.reuse, 0x1 ;  /* 0x0000000017167211 */ /* 0x080fe400078c08ff */
[----:B------:R-:W-:Y:S02]  /*5580*/  PRMT R27, R19, 0x7632, R27 ;  /* 0x00007632131b7816 */ /* 0x000fe4000000001b */
[----:B------:R-:W-:Y:S01]  /*5590*/  ISETP.LT.AND P1, PT, R18, UR9, !P0 ;  /* 0x0000000912007c0c */ /* 0x000fe2000c721270 */
[C---:B------:R-:W-:Y:S01]  /*55a0*/  VIADD R18, R2.reuse, 0x1c ;  /* 0x0000001c02127836 */ /* 0x040fe20000000000 */
[-C--:B------:R-:W-:Y:S01]  /*55b0*/  LEA.HI.X.SX32 R23, R23, R3.reuse, 0x1, P6 ;  /* 0x0000000317177211 */ /* 0x080fe200030f0eff */
[----:B------:R1:W-:Y:S01]  /*55c0*/  @P5 STG.E.U16 desc[UR6][R20.64], R27 ;  /* 0x0000001b14005986 */ /* 0x0003e2000c101506 */
[----:B0-----:R-:W-:Y:S01]  /*55d0*/  VIADD R16, R2, 0x1d ;  /* 0x0000001d02107836 */ /* 0x001fe20000000000 */
[C---:B------:R-:W-:Y:S01]  /*55e0*/  LEA R26, P6, R25.reuse, R0, 0x1 ;  /* 0x00000000191a7211 */ /* 0x040fe200078c08ff */
[----:B------:R-:W-:Y:S01]  /*55f0*/  VIADD R17, R25, UR8 ;  /* 0x0000000819117c36 */ /* 0x000fe20008000000 */
[----:B------:R0:W-:Y:S01]  /*5600*/  @P4 STG.E.U16 desc[UR6][R22.64], R12 ;  /* 0x0000000c16004986 */ /* 0x0001e2000c101506 */
[----:B------:R-:W-:Y:S01]  /*5610*/  ISETP.LT.AND P5, PT, R18, UR9, !P0 ;  /* 0x0000000912007c0c */ /* 0x000fe2000c7a1270 */
[----:B------:R-:W-:Y:S01]  /*5620*/  VIADD R18, R2, 0x1e ;  /* 0x0000001e02127836 */ /* 0x000fe20000000000 */
[----:B------:R-:W-:Y:S01]  /*5630*/  ISETP.LT.AND P4, PT, R16, UR9, !P0 ;  /* 0x0000000910007c0c */ /* 0x000fe2000c781270 */
[----:B------:R-:W-:Y:S01]  /*5640*/  VIADD R19, R17, UR8 ;  /* 0x0000000811137c36 */ /* 0x000fe20008000000 */
[----:B-1----:R-:W-:-:S03]  /*5650*/  LEA.HI.X.SX32 R27, R25, R3, 0x1, P6 ;  /* 0x00000003191b7211 */ /* 0x002fc600030f0eff */
[----:B------:R-:W-:Y:S01]  /*5660*/  VIADD R21, R19, UR8 ;  /* 0x0000000813157c36 */ /* 0x000fe20008000000 */
[C---:B------:R-:W-:Y:S02]  /*5670*/  LEA R16, P6, R17.reuse, R0, 0x1 ;  /* 0x0000000011107211 */ /* 0x040fe400078c08ff */
[----:B0-----:R-:W-:Y:S01]  /*5680*/  PRMT R23, R12, 0x7632, R23 ;  /* 0x000076320c177816 */ /* 0x001fe20000000017 */
[----:B------:R-:W-:Y:S01]  /*5690*/  VIADD R12, R2, 0x1f ;  /* 0x0000001f020c7836 */ /* 0x000fe20000000000 */
[----:B------:R-:W-:-:S03]  /*56a0*/  LEA.HI.X.SX32 R17, R17, R3, 0x1, P6 ;  /* 0x0000000311117211 */ /* 0x000fc600030f0eff */
[----:B------:R0:W-:Y:S01]  /*56b0*/  @P3 STG.E.U16 desc[UR6][R26.64], R23 ;  /* 0x000000171a003986 */ /* 0x0001e2000c101506 */
[----:B------:R-:W-:Y:S02]  /*56c0*/  ISETP.LT.AND P3, PT, R18, UR9, !P0 ;  /* 0x0000000912007c0c */ /* 0x000fe4000c761270 */
[CC--:B------:R-:W-:Y:S01]  /*56d0*/  LEA R18, P6, R19.reuse, R0.reuse, 0x1 ;  /* 0x0000000013127211 */ /* 0x0c0fe200078c08ff */
[----:B------:R1:W-:Y:S01]  /*56e0*/  @P2 STG.E.U16 desc[UR6][R16.64], R13 ;  /* 0x0000000d10002986 */ /* 0x0003e2000c101506 */
[----:B------:R-:W-:Y:S01]  /*56f0*/  ISETP.LT.AND P2, PT, R12, UR9, !P0 ;  /* 0x000000090c007c0c */ /* 0x000fe2000c741270 */
[----:B------:R-:W-:Y:S01]  /*5700*/  VIADD R12, R2, 0x20 ;  /* 0x00000020020c7836 */ /* 0x000fe20000000000 */
[----:B------:R-:W-:Y:S02]  /*5710*/  LEA.HI.X.SX32 R19, R19, R3, 0x1, P6 ;  /* 0x0000000313137211 */ /* 0x000fe400030f0eff */
[C---:B------:R-:W-:Y:S01]  /*5720*/  LEA R20, P6, R21.reuse, R0, 0x1 ;  /* 0x0000000015147211 */ /* 0x040fe200078c08ff */
[----:B0-----:R-:W-:-:S03]  /*5730*/  VIADD R23, R21, UR8 ;  /* 0x0000000815177c36 */ /* 0x001fc60008000000 */
[-C--:B------:R-:W-:Y:S02]  /*5740*/  LEA.HI.X.SX32 R21, R21, R3.reuse, 0x1, P6 ;  /* 0x0000000315157211 */ /* 0x080fe400030f0eff */
[----:B-1----:R-:W-:Y:S01]  /*5750*/  PRMT R17, R13, 0x7632, R17 ;  /* 0x000076320d117816 */ /* 0x002fe20000000011 */
[C---:B------:R-:W-:Y:S01]  /*5760*/  VIADD R13, R23.reuse, UR8 ;  /* 0x00000008170d7c36 */ /* 0x040fe20008000000 */
[C---:B------:R-:W-:Y:S01]  /*5770*/  LEA R22, P6, R23.reuse, R0, 0x1 ;  /* 0x0000000017167211 */ /* 0x040fe200078c08ff */
[----:B------:R-:W-:Y:S02]  /*5780*/  VIADD R16, R2, 0x22 ;  /* 0x0000002202107836 */ /* 0x000fe40000000000 */
[----:B------:R0:W-:Y:S01]  /*5790*/  @P1 STG.E.U16 desc[UR6][R18.64], R17 ;  /* 0x0000001112001986 */ /* 0x0001e2000c101506 */
[----:B------:R-:W-:Y:S01]  /*57a0*/  ISETP.LT.AND P1, PT, R12, UR9, !P0 ;  /* 0x000000090c007c0c */ /* 0x000fe2000c721270 */
[----:B------:R-:W-:Y:S01]  /*57b0*/  VIADD R12, R2, 0x21 ;  /* 0x00000021020c7836 */ /* 0x000fe20000000000 */
[----:B------:R-:W-:Y:S01]  /*57c0*/  LEA.HI.X.SX32 R23, R23, R3, 0x1, P6 ;  /* 0x0000000317177211 */ /* 0x000fe200030f0eff */
[----:B------:R1:W-:Y:S03]  /*57d0*/  @P5 STG.E.U16 desc[UR6][R20.64], R14 ;  /* 0x0000000e14005986 */ /* 0x0003e6000c101506 */
[----:B------:R-:W-:-:S02]  /*57e0*/  ISETP.LT.AND P5, PT, R12, UR9, !P0 ;  /* 0x000000090c007c0c */ /* 0x000fc4000c7a1270 */
[C---:B------:R-:W-:Y:S01]  /*57f0*/  LEA R12, P6, R13.reuse, R0, 0x1 ;  /* 0x000000000d0c7211 */ /* 0x040fe200078c08ff */
[----:B0-----:R-:W-:-:S03]  /*5800*/  VIADD R17, R13, UR8 ;  /* 0x000000080d117c36 */ /* 0x001fc60008000000 */
[-C--:B------:R-:W-:Y:S02]  /*5810*/  LEA.HI.X.SX32 R13, R13, R3.reuse, 0x1, P6 ;  /* 0x000000030d0d7211 */ /* 0x080fe400030f0eff */
[----:B-1----:R-:W-:Y:S01]  /*5820*/  PRMT R21, R14, 0x7632, R21 ;  /* 0x000076320e157816 */ /* 0x002fe20000000015 */
[C---:B------:R-:W-:Y:S02]  /*5830*/  VIADD R19, R17.reuse, UR8 ;  /* 0x0000000811137c36 */ /* 0x040fe40008000000 */
[----:B------:R-:W-:Y:S02]  /*5840*/  VIADD R14, R2, 0x23 ;  /* 0x00000023020e7836 */ /* 0x000fe40000000000 */
[----:B------:R0:W-:Y:S01]  /*5850*/  @P4 STG.E.U16 desc[UR6][R22.64], R21 ;  /* 0x0000001516004986 */ /* 0x0001e2000c101506 */
[----:B------:R-:W-:Y:S02]  /*5860*/  ISETP.LT.AND P4, PT, R16, UR9, !P0 ;  /* 0x0000000910007c0c */ /* 0x000fe4000c781270 */
[C---:B------:R-:W-:Y:S01]  /*5870*/  LEA R16, P6, R17.reuse, R0, 0x1 ;  /* 0x0000000011107211 */ /* 0x040fe200078c08ff */
[----:B------:R1:W-:Y:S01]  /*5880*/  @P3 STG.E.U16 desc[UR6][R12.64], R15 ;  /* 0x0000000f0c003986 */ /* 0x0003e2000c101506 */
[----:B------:R-:W-:Y:S01]  /*5890*/  ISETP.LT.AND P3, PT, R14, UR9, !P0 ;  /* 0x000000090e007c0c */ /* 0x000fe2000c761270 */
[----:B------:R-:W-:Y:S01]  /*58a0*/  VIADD R14, R2, 0x24 ;  /* 0x00000024020e7836 */ /* 0x000fe20000000000 */
[----:B------:R-:W-:-:S02]  /*58b0*/  LEA.HI.X.SX32 R17, R17, R3, 0x1, P6 ;  /* 0x0000000311117211 */ /* 0x000fc400030f0eff */
[CC--:B------:R-:W-:Y:S01]  /*58c0*/  LEA R18, P6, R19.reuse, R0.reuse, 0x1 ;  /* 0x0000000013127211 */ /* 0x0c0fe200078c08ff */
[----:B0-----:R-:W-:Y:S01]  /*58d0*/  VIADD R21, R19, UR8 ;  /* 0x0000000813157c36 */ /* 0x001fe20008000000 */
[----:B------:R-:W-:Y:S02]  /*58e0*/  PRMT R22, R15, 0x7632, R22 ;  /* 0x000076320f167816 */ /* 0x000fe40000000016 */
[-C--:B------:R-:W-:Y:S01]  /*58f0*/  LEA.HI.X.SX32 R19, R19, R3.reuse, 0x1, P6 ;  /* 0x0000000313137211 */ /* 0x080fe200030f0eff */
[----:B-1----:R-:W-:Y:S01]  /*5900*/  VIADD R12, R2, 0x25 ;  /* 0x00000025020c7836 */ /* 0x002fe20000000000 */
[CC--:B------:R-:W-:Y:S01]  /*5910*/  LEA R20, P6, R21.reuse, R0.reuse, 0x1 ;  /* 0x0000000015147211 */ /* 0x0c0fe200078c08ff */
[C---:B------:R-:W-:Y:S01]  /*5920*/  VIADD R13, R21.reuse, UR8 ;  /* 0x00000008150d7c36 */ /* 0x040fe20008000000 */
[----:B------:R0:W-:Y:S01]  /*5930*/  @P2 STG.E.U16 desc[UR6][R16.64], R22 ;  /* 0x0000001610002986 */ /* 0x0001e2000c101506 */
[----:B------:R-:W-:Y:S01]  /*5940*/  ISETP.LT.AND P2, PT, R14, UR9, !P0 ;  /* 0x000000090e007c0c */ /* 0x000fe2000c741270 */
[----:B------:R-:W-:Y:S01]  /*5950*/  VIADD R14, R2, 0x26 ;  /* 0x00000026020e7836 */ /* 0x000fe20000000000 */
[----:B------:R-:W-:Y:S01]  /*5960*/  LEA.HI.X.SX32 R21, R21, R3, 0x1, P6 ;  /* 0x0000000315157211 */ /* 0x000fe200030f0eff */
[----:B----4-:R1:W-:Y:S01]  /*5970*/  @P1 STG.E.U16 desc[UR6][R18.64], R8 ;  /* 0x0000000812001986 */ /* 0x0103e2000c101506 */
[----:B------:R-:W-:Y:S01]  /*5980*/  ISETP.LT.AND P1, PT, R12, UR9, !P0 ;  /* 0x000000090c007c0c */ /* 0x000fe2000c721270 */
[C---:B------:R-:W-:Y:S01]  /*5990*/  VIADD R15, R13.reuse, UR8 ;  /* 0x000000080d0f7c36 */ /* 0x040fe20008000000 */
[----:B------:R-:W-:-:S04]  /*59a0*/  LEA R12, P6, R13, R0, 0x1 ;  /* 0x000000000d0c7211 */ /* 0x000fc800078c08ff */
[----:B------:R-:W-:Y:S01]  /*59b0*/  LEA.HI.X.SX32 R13, R13, R3, 0x1, P6 ;  /* 0x000000030d0d7211 */ /* 0x000fe200030f0eff */
[----:B0-----:R-:W-:Y:S01]  /*59c0*/  VIADD R17, R15, UR8 ;  /* 0x000000080f117c36 */ /* 0x001fe20008000000 */
[----:B-1----:R-:W-:Y:S01]  /*59d0*/  PRMT R19, R8, 0x7632, R19 ;  /* 0x0000763208137816 */ /* 0x002fe20000000013 */
[----:B------:R-:W-:-:S04]  /*59e0*/  VIADD R8, R2, 0x27 ;  /* 0x0000002702087836 */ /* 0x000fc80000000000 */
[----:B------:R0:W-:Y:S01]  /*59f0*/  @P5 STG.E.U16 desc[UR6][R20.64], R19 ;  /* 0x0000001314005986 */ /* 0x0001e2000c101506 */
[----:B------:R-:W-:Y:S02]  /*5a00*/  ISETP.LT.AND P5, PT, R14, UR9, !P0 ;  /* 0x000000090e007c0c */ /* 0x000fe4000c7a1270 */
[CC--:B------:R-:W-:Y:S01]  /*5a10*/  LEA R14, P6, R15.reuse, R0.reuse, 0x1 ;  /* 0x000000000f0e7211 */ /* 0x0c0fe200078c08ff */
[----:B------:R1:W-:Y:S01]  /*5a20*/  @P4 STG.E.U16 desc[UR6][R12.64], R9 ;  /* 0x000000090c004986 */ /* 0x0003e2000c101506 */
[----:B------:R-:W-:Y:S01]  /*5a30*/  ISETP.LT.AND P4, PT, R8, UR9, !P0 ;  /* 0x0000000908007c0c */ /* 0x000fe2000c781270 */
[----:B------:R-:W-:Y:S01]  /*5a40*/  VIADD R8, R2, 0x28 ;  /* 0x0000002802087836 */ /* 0x000fe20000000000 */
[----:B------:R-:W-:Y:S01]  /*5a50*/  LEA.HI.X.SX32 R15, R15, R3, 0x1, P6 ;  /* 0x000000030f0f7211 */ /* 0x000fe200030f0eff */
[----:B------:R-:W2:Y:S01]  /*5a60*/  LDS.128 R20, [R24] ;  /* 0x0000000018147984 */ /* 0x000ea20000000c00 */
[C---:B------:R-:W-:Y:S01]  /*5a70*/  LEA R16, P6, R17.reuse, R0, 0x1 ;  /* 0x0000000011107211 */ /* 0x040fe200078c08ff */
[----:B0-----:R-:W-:-:S03]  /*5a80*/  VIADD R19, R17, UR8 ;  /* 0x0000000811137c36 */ /* 0x001fc60008000000 */
[-C--:B------:R-:W-:Y:S01]  /*5a90*/  LEA.HI.X.SX32 R17, R17, R3.reuse, 0x1, P6 ;  /* 0x0000000311117211 */ /* 0x080fe200030f0eff */
[----:B------:R-:W0:Y:S01]  /*5aa0*/  LDS.128 R24, [R24+0x400] ;  /* 0x0004000018187984 */ /* 0x000e220000000c00 */
        /* <DEDUP_REMOVED lines=11> */
[----:B-1----:R-:W-:-:S03]  /*5b60*/  VIADD R13, R9, UR8 ;  /* 0x00000008090d7c36 */ /* 0x002fc60008000000 */
[-C--:B------:R-:W-:Y:S02]  /*5b70*/  LEA.HI.X.SX32 R9, R9, R3.reuse, 0x1, P6 ;  /* 0x0000000309097211 */ /* 0x080fe400030f0eff */
[----:B---3--:R-:W-:Y:S01]  /*5b80*/  PRMT R17, R10, 0x7632, R17 ;  /* 0x000076320a117816 */ /* 0x008fe20000000011 */
        /* <DEDUP_REMOVED lines=10> */
[----:B-1----:R-:W-:Y:S01]  /*5c30*/  VIADD R17, R15, UR8 ;  /* 0x000000080f117c36 */ /* 0x002fe20008000000 */
[----:B------:R-:W-:Y:S02]  /*5c40*/  PRMT R18, R11, 0x7632, R18 ;  /* 0x000076320b127816 */ /* 0x000fe40000000012 */
[-C--:B------:R-:W-:Y:S01]  /*5c50*/  LEA.HI.X.SX32 R15, R15, R3.reuse, 0x1, P6 ;  /* 0x000000030f0f7211 */ /* 0x080fe200030f0eff */
[C---:B---3--:R-:W-:Y:S01]  /*5c60*/  VIADD R11, R17.reuse, UR8 ;  /* 0x00000008110b7c36 */ /* 0x048fe20008000000 */
[CC--:B------:R-:W-:Y:S01]  /*5c70*/  LEA R16, P6, R17.reuse, R0.reuse, 0x1 ;  /* 0x0000000011107211 */ /* 0x0c0fe200078c08ff */
[----:B------:R-:W-:Y:S01]  /*5c80*/  VIADD R9, R2, 0x2d ;  /* 0x0000002d02097836 */ /* 0x000fe20000000000 */
[----:B------:R1:W-:Y:S01]  /*5c90*/  @P4 STG.E.U16 desc[UR6][R12.64], R18 ;  /* 0x000000120c004986 */ /* 0x0003e2000c101506 */
[----:B------:R-:W-:Y:S01]  /*5ca0*/  ISETP.LT.AND P4, PT, R10, UR9, !P0 ;  /* 0x000000090a007c0c */ /* 0x000fe2000c781270 */
[----:B------:R-:W-:Y:S01]  /*5cb0*/  VIADD R10, R2, 0x2e ;  /* 0x0000002e020a7836 */ /* 0x000fe20000000000 */
[----:B------:R-:W-:Y:S01]  /*5cc0*/  LEA.HI.X.SX32 R17, R17, R3, 0x1, P6 ;  /* 0x0000000311117211 */ /* 0x000fe200030f0eff */
[----:B-----5:R3:W-:Y:S01]  /*5cd0*/  @P3 STG.E.U16 desc[UR6][R14.64], R4 ;  /* 0x000000040e003986 */ /* 0x0207e2000c101506 */
[----:B------:R-:W-:-:S02]  /*5ce0*/  LEA R8, P6, R11, R0, 0x1 ;  /* 0x000000000b087211 */ /* 0x000fc400078c08ff */
[----:B------:R-:W-:Y:S02]  /*5cf0*/  ISETP.LT.AND P3, PT, R9, UR9, !P0 ;  /* 0x0000000909007c0c */ /* 0x000fe4000c761270 */
[C---:B------:R-:W-:Y:S01]  /*5d00*/  LEA.HI.X.SX32 R9, R11.reuse, R3, 0x1, P6 ;  /* 0x000000030b097211 */ /* 0x040fe200030f0eff */
[----:B------:R-:W-:-:S04]  /*5d10*/  VIADD R11, R11, UR8 ;  /* 0x000000080b0b7c36 */ /* 0x000fc80008000000 */
[----:B-1----:R-:W-:Y:S01]  /*5d20*/  VIADD R13, R11, UR8 ;  /* 0x000000080b0d7c36 */ /* 0x002fe20008000000 */
[----:B---3--:R-:W-:Y:S01]  /*5d30*/  PRMT R15, R4, 0x7632, R15 ;  /* 0x00007632040f7816 */ /* 0x008fe2000000000f */
[----:B------:R-:W-:Y:S02]  /*5d40*/  VIADD R4, R2, 0x2f ;  /* 0x0000002f02047836 */ /* 0x000fe40000000000 */
[----:B------:R-:W-:Y:S02]  /*5d50*/  VIADD R14, R13, UR8 ;  /* 0x000000080d0e7c36 */ /* 0x000fe40008000000 */
[----:B------:R1:W-:Y:S01]  /*5d60*/  @P2 STG.E.U16 desc[UR6][R16.64], R15 ;  /* 0x0000000f10002986 */ /* 0x0003e2000c101506 */
[----:B------:R-:W-:Y:S02]  /*5d70*/  ISETP.LT.AND P2, PT, R10, UR9, !P0 ;  /* 0x000000090a007c0c */ /* 0x000fe4000c741270 */
[C---:B------:R-:W-:Y:S01]  /*5d80*/  LEA R10, P6, R11.reuse, R0, 0x1 ;  /* 0x000000000b0a7211 */ /* 0x040fe200078c08ff */
[----:B------:R3:W-:Y:S01]  /*5d90*/  @P1 STG.E.U16 desc[UR6][R8.64], R5 ;  /* 0x0000000508001986 */ /* 0x0007e2000c101506 */
[----:B------:R-:W-:Y:S01]  /*5da0*/  ISETP.LT.AND P1, PT, R4, UR9, !P0 ;  /* 0x0000000904007c0c */ /* 0x000fe2000c721270 */
[----:B------:R-:W-:Y:S01]  /*5db0*/  VIADD R4, R2, 0x30 ;  /* 0x0000003002047836 */ /* 0x000fe20000000000 */
[----:B------:R-:W-:-:S02]  /*5dc0*/  LEA.HI.X.SX32 R11, R11, R3, 0x1, P6 ;  /* 0x000000030b0b7211 */ /* 0x000fc400030f0eff */
[-C--:B------:R-:W-:Y:S02]  /*5dd0*/  LEA R12, P6, R13, R0.reuse, 0x1 ;  /* 0x000000000d0c7211 */ /* 0x080fe400078c08ff */
[----:B-1----:R-:W-:Y:S02]  /*5de0*/  PRMT R15, R5, 0x7632, R15 ;  /* 0x00007632050f7816 */ /* 0x002fe4000000000f */
[----:B------:R-:W-:Y:S01]  /*5df0*/  LEA.HI.X.SX32 R13, R13, R3, 0x1, P6 ;  /* 0x000000030d0d7211 */ /* 0x000fe200030f0eff */
[----:B---3--:R-:W-:Y:S02]  /*5e00*/  VIADD R8, R2, 0x31 ;  /* 0x0000003102087836 */ /* 0x008fe40000000000 */
[----:B------:R1:W-:Y:S01]  /*5e10*/  @P5 STG.E.U16 desc[UR6][R10.64], R15 ;  /* 0x0000000f0a005986 */ /* 0x0003e2000c101506 */
[----:B------:R-:W-:Y:S01]  /*5e20*/  ISETP.LT.AND P5, PT, R4, UR9, !P0 ;  /* 0x0000000904007c0c */ /* 0x000fe2000c7a1270 */
[C---:B------:R-:W-:Y:S01]  /*5e30*/  VIADD R9, R14.reuse, UR8 ;  /* 0x000000080e097c36 */ /* 0x040fe20008000000 */
[----:B------:R-:W-:Y:S01]  /*5e40*/  LEA R4, P6, R14, R0, 0x1 ;  /* 0x000000000e047211 */ /* 0x000fe200078c08ff */
[----:B------:R3:W-:Y:S01]  /*5e50*/  @P4 STG.E.U16 desc[UR6][R12.64], R6 ;  /* 0x000000060c004986 */ /* 0x0007e2000c101506 */
[----:B------:R-:W-:-:S02]  /*5e60*/  ISETP.LT.AND P4, PT, R8, UR9, !P0 ;  /* 0x0000000908007c0c */ /* 0x000fc4000c781270 */
[-C--:B------:R-:W-:Y:S01]  /*5e70*/  LEA.HI.X.SX32 R5, R14, R3.reuse, 0x1, P6 ;  /* 0x000000030e057211 */ /* 0x080fe200030f0eff */
[----:B------:R-:W-:Y:S01]  /*5e80*/  VIADD R14, R2, 0x32 ;  /* 0x00000032020e7836 */ /* 0x000fe20000000000 */
[CC--:B------:R-:W-:Y:S02]  /*5e90*/  LEA R8, P6, R9.reuse, R0.reuse, 0x1 ;  /* 0x0000000009087211 */ /* 0x0c0fe400078c08ff */
[----:B------:R-:W-:Y:S01]  /*5ea0*/  PRMT R16, R6, 0x7632, R16 ;  /* 0x0000763206107816 */ /* 0x000fe20000000010 */
[C---:B-1----:R-:W-:Y:S01]  /*5eb0*/  VIADD R11, R9.reuse, UR8 ;  /* 0x00000008090b7c36 */ /* 0x042fe20008000000 */
[-C--:B------:R-:W-:Y:S01]  /*5ec0*/  LEA.HI.X.SX32 R9, R9, R3.reuse, 0x1, P6 ;  /* 0x0000000309097211 */ /* 0x080fe200030f0eff */
[----:B------:R-:W-:Y:S02]  /*5ed0*/  VIADD R15, R2, 0x3e ;  /* 0x0000003e020f7836 */ /* 0x000fe40000000000 */
[C---:B---3--:R-:W-:Y:S01]  /*5ee0*/  VIADD R13, R11.reuse, UR8 ;  /* 0x000000080b0d7c36 */ /* 0x048fe20008000000 */
[C---:B------:R-:W-:Y:S01]  /*5ef0*/  LEA R10, P6, R11.reuse, R0, 0x1 ;  /* 0x000000000b0a7211 */ /* 0x040fe200078c08ff */
[----:B------:R1:W-:Y:S01]  /*5f00*/  @P3 STG.E.U16 desc[UR6][R4.64], R16 ;  /* 0x0000001004003986 */ /* 0x0003e2000c101506 */
[----:B------:R-:W-:Y:S01]  /*5f10*/  ISETP.LT.AND P3, PT, R14, UR9, !P0 ;  /* 0x000000090e007c0c */ /* 0x000fe2000c761270 */
[----:B------:R-:W-:Y:S01]  /*5f20*/  VIADD R6, R2, 0x33 ;  /* 0x0000003302067836 */ /* 0x000fe20000000000 */
[----:B------:R-:W-:Y:S01]  /*5f30*/  LEA.HI.X.SX32 R11, R11, R3, 0x1, P6 ;  /* 0x000000030b0b7211 */ /* 0x000fe200030f0eff */
[----:B------:R3:W-:Y:S01]  /*5f40*/  @P2 STG.E.U16 desc[UR6][R8.64], R7 ;  /* 0x0000000708002986 */ /* 0x0007e2000c101506 */
[----:B------:R-:W-:-:S02]  /*5f50*/  PRMT R14, R7, 0x7632, R14 ;  /* 0x00007632070e7816 */ /* 0x000fc4000000000e */
[CC--:B------:R-:W-:Y:S02]  /*5f60*/  LEA R12, P6, R13.reuse, R0.reuse, 0x1 ;  /* 0x000000000d0c7211 */ /* 0x0c0fe400078c08ff */
[----:B------:R-:W-:Y:S01]  /*5f70*/  ISETP.LT.AND P2, PT, R6, UR9, !P0 ;  /* 0x0000000906007c0c */ /* 0x000fe2000c741270 */
[----:B------:R4:W-:Y:S01]  /*5f80*/  @P1 STG.E.U16 desc[UR6][R10.64], R14 ;  /* 0x0000000e0a001986 */ /* 0x0009e2000c101506 */
[C---:B-1----:R-:W-:Y:S02]  /*5f90*/  VIADD R4, R2.reuse, 0x34 ;  /* 0x0000003402047836 */ /* 0x042fe40000000000 */
[C---:B------:R-:W-:Y:S01]  /*5fa0*/  VIADD R5, R13.reuse, UR8 ;  /* 0x000000080d057c36 */ /* 0x040fe20008000000 */
[-C--:B------:R-:W-:Y:S01]  /*5fb0*/  LEA.HI.X.SX32 R13, R13, R3.reuse, 0x1, P6 ;  /* 0x000000030d0d7211 */ /* 0x080fe200030f0eff */
[----:B---3--:R-:W-:Y:S01]  /*5fc0*/  VIADD R7, R2, 0x35 ;  /* 0x0000003502077836 */ /* 0x008fe20000000000 */
[----:B------:R-:W-:Y:S01]  /*5fd0*/  ISETP.LT.AND P1, PT, R4, UR9, !P0 ;  /* 0x0000000904007c0c */ /* 0x000fe2000c721270 */
[C---:B------:R-:W-:Y:S01]  /*5fe0*/  VIADD R9, R5.reuse, UR8 ;  /* 0x0000000805097c36 */ /* 0x040fe20008000000 */
[----:B------:R-:W-:Y:S01]  /*5ff0*/  LEA R4, P6, R5, R0, 0x1 ;  /* 0x0000000005047211 */ /* 0x000fe200078c08ff */
[----:B--2---:R1:W-:Y:S01]  /*6000*/  @P5 STG.E.U16 desc[UR6][R12.64], R20 ;  /* 0x000000140c005986 */ /* 0x0043e2000c101506 */
[----:B------:R-:W-:Y:S01]  /*6010*/  VIADD R8, R2, 0x36 ;  /* 0x0000003602087836 */ /* 0x000fe20000000000 */
[----:B------:R-:W-:Y:S01]  /*6020*/  ISETP.LT.AND P5, PT, R7, UR9, !P0 ;  /* 0x0000000907007c0c */ /* 0x000fe2000c7a1270 */
[----:B----4-:R-:W-:Y:S01]  /*6030*/  VIADD R10, R9, UR8 ;  /* 0x00000008090a7c36 */ /* 0x010fe20008000000 */
[----:B------:R-:W-:-:S02]  /*6040*/  LEA.HI.X.SX32 R5, R5, R3, 0x1, P6 ;  /* 0x0000000305057211 */ /* 0x000fc400030f0eff */
[----:B------:R-:W-:Y:S01]  /*6050*/  LEA R6, P6, R9, R0, 0x1 ;  /* 0x0000000009067211 */ /* 0x000fe200078c08ff */
[----:B------:R-:W-:Y:S01]  /*6060*/  VIADD R11, R10, UR8 ;  /* 0x000000080a0b7c36 */ /* 0x000fe20008000000 */
[----:B------:R-:W-:Y:S02]  /*6070*/  PRMT R14, R21, 0x7632, R14 ;  /* 0x00007632150e7816 */ /* 0x000fe4000000000e */
[----:B------:R-:W-:Y:S01]  /*6080*/  LEA.HI.X.SX32 R7, R9, R3, 0x1, P6 ;  /* 0x0000000309077211 */ /* 0x000fe200030f0eff */
[----:B------:R-:W-:Y:S01]  /*6090*/  VIADD R9, R2, 0x37 ;  /* 0x0000003702097836 */ /* 0x000fe20000000000 */
[----:B-1----:R-:W-:Y:S01]  /*60a0*/  PRMT R13, R20, 0x7632, R13 ;  /* 0x00007632140d7816 */ /* 0x002fe2000000000d */
[----:B------:R-:W-:-:S04]  /*60b0*/  VIADD R12, R11, UR8 ;  /* 0x000000080b0c7c36 */ /* 0x000fc80008000000 */
[----:B------:R1:W-:Y:S01]  /*60c0*/  @P4 STG.E.U16 desc[UR6][R4.64], R13 ;  /* 0x0000000d04004986 */ /* 0x0003e2000c101506 */
[----:B------:R-:W-:Y:S02]  /*60d0*/  ISETP.LT.AND P4, PT, R8, UR9, !P0 ;  /* 0x0000000908007c0c */ /* 0x000fe4000c781270 */
[CC--:B------:R-:W-:Y:S01]  /*60e0*/  LEA R8, P6, R10.reuse, R0.reuse, 0x1 ;  /* 0x000000000a087211 */ /* 0x0c0fe200078c08ff */
[----:B------:R2:W-:Y:S01]  /*60f0*/  @P3 STG.E.U16 desc[UR6][R6.64], R21 ;  /* 0x0000001506003986 */ /* 0x0005e2000c101506 */
[----:B------:R-:W-:Y:S02]  /*6100*/  ISETP.LT.AND P3, PT, R9, UR9, !P0 ;  /* 0x0000000909007c0c */ /* 0x000fe4000c761270 */
[----:B------:R-:W-:Y:S01]  /*6110*/  LEA.HI.X.SX32 R9, R10, R3, 0x1, P6 ;  /* 0x000000030a097211 */ /* 0x000fe200030f0eff */
[----:B------:R-:W-:Y:S01]  /*6120*/  VIADD R10, R2, 0x38 ;  /* 0x00000038020a7836 */ /* 0x000fe20000000000 */
[----:B-1----:R-:W-:-:S03]  /*6130*/  LEA R4, P6, R11, R0, 0x1 ;  /* 0x000000000b047211 */ /* 0x002fc600078c08ff */
[----:B------:R1:W-:Y:S01]  /*6140*/  @P2 STG.E.U16 desc[UR6][R8.64], R14 ;  /* 0x0000000e08002986 */ /* 0x0003e2000c101506 */
[----:B------:R-:W-:Y:S02]  /*6150*/  ISETP.LT.AND P2, PT, R10, UR9, !P0 ;  /* 0x000000090a007c0c */ /* 0x000fe4000c741270 */
[-C--:B------:R-:W-:Y:S01]  /*6160*/  LEA.HI.X.SX32 R5, R11, R3.reuse, 0x1, P6 ;  /* 0x000000030b057211 */ /* 0x080fe200030f0eff */
[----:B--2---:R-:W-:Y:S01]  /*6170*/  VIADD R7, R2, 0x39 ;  /* 0x0000003902077836 */ /* 0x004fe20000000000 */
[CC--:B------:R-:W-:Y:S01]  /*6180*/  LEA R6, P6, R12.reuse, R0.reuse, 0x1 ;  /* 0x000000000c067211 */ /* 0x0c0fe200078c08ff */
[----:B------:R-:W-:Y:S01]  /*6190*/  VIADD R11, R12, UR8 ;  /* 0x000000080c0b7c36 */ /* 0x000fe20008000000 */
[----:B------:R-:W-:Y:S01]  /*61a0*/  PRMT R13, R22, 0x7632, R13 ;  /* 0x00007632160d7816 */ /* 0x000fe2000000000d */
[----:B------:R2:W-:Y:S01]  /*61b0*/  @P1 STG.E.U16 desc[UR6][R4.64], R22 ;  /* 0x0000001604001986 */ /* 0x0005e2000c101506 */
[----:B------:R-:W-:Y:S02]  /*61c0*/  ISETP.LT.AND P1, PT, R7, UR9, !P0 ;  /* 0x0000000907007c0c */ /* 0x000fe4000c721270 */
[-C--:B------:R-:W-:Y:S01]  /*61d0*/  LEA.HI.X.SX32 R7, R12, R3.reuse, 0x1, P6 ;  /* 0x000000030c077211 */ /* 0x080fe200030f0eff */
[C---:B-1----:R-:W-:Y:S01]  /*61e0*/  VIADD R8, R11.reuse, UR8 ;  /* 0x000000080b087c36 */ /* 0x042fe20008000000 */
[-C--:B------:R-:W-:Y:S01]  /*61f0*/  LEA R10, P6, R11, R0.reuse, 0x1 ;  /* 0x000000000b0a7211 */ /* 0x080fe200078c08ff */
[----:B------:R-:W-:Y:S01]  /*6200*/  VIADD R12, R2, 0x3a ;  /* 0x0000003a020c7836 */ /* 0x000fe20000000000 */
[----:B------:R-:W-:Y:S01]  /*6210*/  PRMT R14, R23, 0x7632, R14 ;  /* 0x00007632170e7816 */ /* 0x000fe2000000000e */
[----:B------:R-:W-:Y:S01]  /*6220*/  VIADD R9, R8, UR8 ;  /* 0x0000000808097c36 */ /* 0x000fe20008000000 */
[----:B------:R-:W-:Y:S01]  /*6230*/  LEA.HI.X.SX32 R11, R11, R3, 0x1, P6 ;  /* 0x000000030b0b7211 */ /* 0x000fe200030f0eff */
[----:B------:R1:W-:Y:S01]  /*6240*/  @P5 STG.E.U16 desc[UR6][R6.64], R13 ;  /* 0x0000000d06005986 */ /* 0x0003e2000c101506 */
[----:B------:R-:W-:Y:S01]  /*6250*/  ISETP.LT.AND P5, PT, R12, UR9, !P0 ;  /* 0x000000090c007c0c */ /* 0x000fe2000c7a1270 */
[----:B--2---:R-:W-:Y:S01]  /*6260*/  VIADD R5, R2, 0x3b ;  /* 0x0000003b02057836 */ /* 0x004fe20000000000 */
[----:B------:R-:W-:Y:S01]  /*6270*/  LEA R4, P6, R8, R0, 0x1 ;  /* 0x0000000008047211 */ /* 0x000fe200078c08ff */
[----:B------:R2:W-:Y:S01]  /*6280*/  @P4 STG.E.U16 desc[UR6][R10.64], R23 ;  /* 0x000000170a004986 */ /* 0x0005e2000c101506 */
[----:B------:R-:W-:-:S02]  /*6290*/  VIADD R12, R2, 0x3c ;  /* 0x0000003c020c7836 */ /* 0x000fc40000000000 */
[----:B------:R-:W-:Y:S02]  /*62a0*/  ISETP.LT.AND P4, PT, R5, UR9, !P0 ;  /* 0x0000000905007c0c */ /* 0x000fe4000c781270 */
[-C--:B------:R-:W-:Y:S02]  /*62b0*/  LEA.HI.X.SX32 R5, R8, R3.reuse, 0x1, P6 ;  /* 0x0000000308057211 */ /* 0x080fe400030f0eff */
[CC--:B------:R-:W-:Y:S01]  /*62c0*/  LEA R8, P6, R9.reuse, R0.reuse, 0x1 ;  /* 0x0000000009087211 */ /* 0x0c0fe200078c08ff */
[----:B-1----:R-:W-:Y:S02]  /*62d0*/  VIADD R7, R9, UR8 ;  /* 0x0000000809077c36 */ /* 0x002fe40008000000 */
[----:B------:R1:W-:Y:S01]  /*62e0*/  @P3 STG.E.U16 desc[UR6][R4.64], R14 ;  /* 0x0000000e04003986 */ /* 0x0003e2000c101506 */
[----:B------:R-:W-:Y:S01]  /*62f0*/  ISETP.LT.AND P3, PT, R12, UR9, !P0 ;  /* 0x000000090c007c0c */ /* 0x000fe2000c761270 */
[----:B--2---:R-:W-:Y:S01]  /*6300*/  VIADD R11, R7, UR8 ;  /* 0x00000008070b7c36 */ /* 0x004fe20008000000 */
[----:B------:R-:W-:Y:S01]  /*6310*/  LEA.HI.X.SX32 R9, R9, R3, 0x1, P6 ;  /* 0x0000000309097211 */ /* 0x000fe200030f0eff */
[----:B------:R-:W-:Y:S01]  /*6320*/  VIADD R10, R2, 0x3d ;  /* 0x0000003d020a7836 */ /* 0x000fe20000000000 */
[----:B------:R-:W-:Y:S01]  /*6330*/  LEA R6, P6, R7, R0, 0x1 ;  /* 0x0000000007067211 */ /* 0x000fe200078c08ff */
[----:B------:R-:W-:-:S02]  /*6340*/  VIADD R12, R11, UR8 ;  /* 0x000000080b0c7c36 */ /* 0x000fc40008000000 */
[----:B0-----:R0:W-:Y:S01]  /*6350*/  @P2 STG.E.U16 desc[UR6][R8.64], R24 ;  /* 0x0000001808002986 */ /* 0x0011e2000c101506 */
[----:B------:R-:W-:Y:S01]  /*6360*/  LEA.HI.X.SX32 R7, R7, R3, 0x1, P6 ;  /* 0x0000000307077211 */ /* 0x000fe200030f0eff */
[----:B------:R-:W-:Y:S01]  /*6370*/  VIADD R13, R12, UR8 ;  /* 0x000000080c0d7c36 */ /* 0x000fe20008000000 */
[----:B------:R-:W-:Y:S01]  /*6380*/  ISETP.LT.AND P2, PT, R10, UR9, !P0 ;  /* 0x000000090a007c0c */ /* 0x000fe2000c741270 */
[----:B-1----:R-:W-:Y:S01]  /*6390*/  VIADD R14, R2, 0x3f ;  /* 0x0000003f020e7836 */ /* 0x002fe20000000000 */
[----:B------:R-:W-:Y:S01]  /*63a0*/  PRMT R5, R24, 0x7632, R5 ;  /* 0x0000763218057816 */ /* 0x000fe20000000005 */
[----:B------:R-:W-:Y:S01]  /*63b0*/  VIADD R16, R13, UR8 ;  /* 0x000000080d107c36 */ /* 0x000fe20008000000 */
[----:B------:R-:W-:-:S03]  /*63c0*/  LEA R10, P6, R11, R0, 0x1 ;  /* 0x000000000b0a7211 */ /* 0x000fc600078c08ff */
[----:B------:R1:W-:Y:S01]  /*63d0*/  @P1 STG.E.U16 desc[UR6][R6.64], R5 ;  /* 0x0000000506001986 */ /* 0x0003e2000c101506 */
[-C--:B------:R-:W-:Y:S01]  /*63e0*/  LEA R4, P1, R12, R0.reuse, 0x1 ;  /* 0x000000000c047211 */ /* 0x080fe200078208ff */
[----:B------:R-:W-:Y:S01]  /*63f0*/  VIADD R17, R16, UR8 ;  /* 0x0000000810117c36 */ /* 0x000fe20008000000 */
[-C--:B------:R-:W-:Y:S02]  /*6400*/  LEA.HI.X.SX32 R11, R11, R3.reuse, 0x1, P6 ;  /* 0x000000030b0b7211 */ /* 0x080fe400030f0eff */
[----:B0-----:R-:W-:Y:S01]  /*6410*/  LEA R8, P6, R13, R0, 0x1 ;  /* 0x000000000d087211 */ /* 0x001fe200078c08ff */
[----:B------:R-:W-:Y:S02]  /*6420*/  VIADD R18, R17, UR8 ;  /* 0x0000000811127c36 */ /* 0x000fe40008000000 */
[----:B------:R0:W-:Y:S01]  /*6430*/  @P5 STG.E.U16 desc[UR6][R10.64], R25 ;  /* 0x000000190a005986 */ /* 0x0001e2000c101506 */
[-C--:B------:R-:W-:Y:S02]  /*6440*/  LEA.HI.X.SX32 R9, R13, R3.reuse, 0x1, P6 ;  /* 0x000000030d097211 */ /* 0x080fe400030f0eff */
[----:B-1----:R-:W-:-:S02]  /*6450*/  LEA.HI.X.SX32 R5, R12, R3, 0x1, P1 ;  /* 0x000000030c057211 */ /* 0x002fc400008f0eff */
[CC--:B------:R-:W-:Y:S02]  /*6460*/  LEA R6, P1, R17.reuse, R0.reuse, 0x1 ;  /* 0x0000000011067211 */ /* 0x0c0fe400078208ff */
[----:B------:R-:W-:Y:S02]  /*6470*/  LEA R12, P6, R16, R0, 0x1 ;  /* 0x00000000100c7211 */ /* 0x000fe400078c08ff */
[-C--:B------:R-:W-:Y:S02]  /*6480*/  LEA.HI.X.SX32 R7, R17, R3.reuse, 0x1, P1 ;  /* 0x0000000311077211 */ /* 0x080fe400008f0eff */
[----:B------:R-:W-:Y:S02]  /*6490*/  ISETP.LT.AND P1, PT, R15, UR9, !P0 ;  /* 0x000000090f007c0c */ /* 0x000fe4000c721270 */
[----:B------:R-:W-:Y:S02]  /*64a0*/  ISETP.LT.AND P0, PT, R14, UR9, !P0 ;  /* 0x000000090e007c0c */ /* 0x000fe4000c701270 */
[----:B------:R-:W-:-:S02]  /*64b0*/  LEA.HI.X.SX32 R13, R16, R3, 0x1, P6 ;  /* 0x00000003100d7211 */ /* 0x000fc400030f0eff */
[----:B------:R-:W-:Y:S02]  /*64c0*/  LEA R2, P6, R18, R0, 0x1 ;  /* 0x0000000012027211 */ /* 0x000fe400078c08ff */
[----:B------:R-:W-:Y:S02]  /*64d0*/  PRMT R0, R25, 0x7632, R0 ;  /* 0x0000763219007816 */ /* 0x000fe40000000000 */
[----:B0-----:R-:W-:Y:S02]  /*64e0*/  PRMT R11, R26, 0x7632, R11 ;  /* 0x000076321a0b7816 */ /* 0x001fe4000000000b */
[----:B------:R-:W-:Y:S01]  /*64f0*/  LEA.HI.X.SX32 R3, R18, R3, 0x1, P6 ;  /* 0x0000000312037211 */ /* 0x000fe200030f0eff */
[----:B------:R0:W-:Y:S04]  /*6500*/  @P4 STG.E.U16 desc[UR6][R4.64], R0 ;  /* 0x0000000004004986 */ /* 0x0001e8000c101506 */
[----:B------:R0:W-:Y:S04]  /*6510*/  @P3 STG.E.U16 desc[UR6][R8.64], R26 ;  /* 0x0000001a08003986 */ /* 0x0001e8000c101506 */
[----:B------:R0:W-:Y:S04]  /*6520*/  @P2 STG.E.U16 desc[UR6][R12.64], R11 ;  /* 0x0000000b0c002986 */ /* 0x0001e8000c101506 */
[----:B------:R0:W-:Y:S01]  /*6530*/  @P1 STG.E.U16 desc[UR6][R6.64], R27 ;  /* 0x0000001b06001986 */ /* 0x0001e2000c101506 */
[----:B------:R-:W-:Y:S05]  /*6540*/  @!P0 EXIT ;  /* 0x000000000000894d */ /* 0x000fea0003800000 */
[----:B0-----:R-:W-:-:S05]  /*6550*/  PRMT R27, R27, 0x7632, R27 ;  /* 0x000076321b1b7816 */ /* 0x001fca000000001b */
[----:B------:R-:W-:Y:S01]  /*6560*/  STG.E.U16 desc[UR6][R2.64], R27 ;  /* 0x0000001b02007986 */ /* 0x000fe2000c101506 */
[----:B------:R-:W-:Y:S05]  /*6570*/  EXIT ;  /* 0x000000000000794d */ /* 0x000fea0003800000 */
.L_x_2:
[----:B------:R-:W-:-:S00]  /*6580*/  BRA `(.L_x_2) ;  /* 0xfffffffc00fc7947 */ /* 0x000fc0000383ffff */
[----:B------:R-:W-:-:S00]  /*6590*/  NOP ;  /* 0x0000000000007918 */ /* 0x000fc00000000000 */
        /* <DEDUP_REMOVED lines=14> */
.L_x_3:


//--------------------- .nv.shared.matmul_kernel  --------------------------
	.section	.nv.shared.matmul_kernel,"aw",@nobits
	.sectionflags	@""
	.align	16
	.zero		1024


//--------------------- .nv.shared.reserved.0     --------------------------
	.section	.nv.shared.reserved.0,"aw",@nobits
	.weak		__nv_reservedSMEM_offset_0_alias
	.size		__nv_reservedSMEM_offset_0_alias, 0, 0
	.other		__nv_reservedSMEM_offset_0_alias,@"STO_CUDA_RESERVED_SHARED STV_DEFAULT"
__nv_reservedSMEM_offset_0_alias:
	.zero		0


//--------------------- .nv.constant0.matmul_kernel --------------------------
	.section	.nv.constant0.matmul_kernel,"a",@progbits
	.sectionflags	@""
	.align	4
.nv.constant0.matmul_kernel:
	.zero		608


//--------------------- SYMBOLS --------------------------

	.type		.nv.reservedSmem.offset0,@object
	.size		.nv.reservedSmem.offset0,0x4
